//
// Generated by NVIDIA NVVM Compiler
//
// Compiler Build ID: CL-36424714
// Cuda compilation tools, release 13.0, V13.0.88
// Based on NVVM 20.0.0
//

.version 9.0
.target sm_100
.address_size 64

	// .globl	_Z22histogram_range_kernelPKcPjjii
.extern .shared .align 16 .b8 s_hist[];

.visible .entry _Z22histogram_range_kernelPKcPjjii(
	.param .u64 .ptr .align 1 _Z22histogram_range_kernelPKcPjjii_param_0,
	.param .u64 .ptr .align 1 _Z22histogram_range_kernelPKcPjjii_param_1,
	.param .u32 _Z22histogram_range_kernelPKcPjjii_param_2,
	.param .u32 _Z22histogram_range_kernelPKcPjjii_param_3,
	.param .u32 _Z22histogram_range_kernelPKcPjjii_param_4
)
{
	.reg .pred 	%p<81>;
	.reg .b32 	%r<276>;
	.reg .b64 	%rd<106>;

	ld.param.u64 	%rd54, [_Z22histogram_range_kernelPKcPjjii_param_0];
	ld.param.u32 	%r105, [_Z22histogram_range_kernelPKcPjjii_param_2];
	ld.param.u32 	%r106, [_Z22histogram_range_kernelPKcPjjii_param_3];
	ld.param.u32 	%r107, [_Z22histogram_range_kernelPKcPjjii_param_4];
	cvta.to.global.u64 	%rd1, %rd54;
	mov.u32 	%r274, %tid.x;
	mov.u32 	%r2, %ntid.x;
	shr.u32 	%r3, %r2, 5;
	mul.lo.s32 	%r4, %r107, %r3;
	setp.ge.s32 	%p1, %r274, %r4;
	@%p1 bra 	$L__BB0_3;
	mov.u32 	%r273, %r274;
$L__BB0_2:
	shl.b32 	%r108, %r273, 2;
	mov.u32 	%r109, s_hist;
	add.s32 	%r110, %r109, %r108;
	mov.b32 	%r111, 0;
	st.shared.u32 	[%r110], %r111;
	add.s32 	%r273, %r273, %r2;
	setp.lt.s32 	%p2, %r273, %r4;
	@%p2 bra 	$L__BB0_2;
$L__BB0_3:
	bar.sync 	0;
	shr.u32 	%r112, %r274, 5;
	mul.lo.s32 	%r113, %r107, %r112;
	shl.b32 	%r114, %r113, 2;
	mov.u32 	%r115, s_hist;
	add.s32 	%r7, %r115, %r114;
	mov.u32 	%r116, %ctaid.x;
	cvt.u64.u32 	%rd2, %r116;
	mul.wide.u32 	%rd56, %r116, %r2;
	cvt.u64.u32 	%rd3, %r274;
	add.s64 	%rd97, %rd56, %rd3;
	mov.u32 	%r117, %nctaid.x;
	cvt.u64.u32 	%rd5, %r117;
	mul.wide.u32 	%rd6, %r117, %r2;
	and.b64  	%rd57, %rd54, 15;
	setp.eq.s64 	%p3, %rd57, 0;
	@%p3 bra 	$L__BB0_24;
	cvt.u64.u32 	%rd7, %r105;
	setp.ge.u64 	%p4, %rd97, %rd7;
	@%p4 bra 	$L__BB0_79;
	add.s64 	%rd58, %rd97, %rd6;
	max.u64 	%rd59, %rd58, %rd7;
	setp.lt.u64 	%p5, %rd58, %rd7;
	selp.u64 	%rd8, 1, 0, %p5;
	add.s64 	%rd60, %rd58, %rd8;
	sub.s64 	%rd9, %rd59, %rd60;
	or.b64  	%rd61, %rd9, %rd6;
	and.b64  	%rd62, %rd61, -4294967296;
	setp.ne.s64 	%p6, %rd62, 0;
	@%p6 bra 	$L__BB0_7;
	cvt.u32.u64 	%r118, %rd6;
	cvt.u32.u64 	%r119, %rd9;
	div.u32 	%r120, %r119, %r118;
	cvt.u64.u32 	%rd94, %r120;
	bra.uni 	$L__BB0_8;
$L__BB0_7:
	div.u64 	%rd94, %rd9, %rd6;
$L__BB0_8:
	add.s64 	%rd13, %rd94, %rd8;
	and.b64  	%rd63, %rd13, 3;
	setp.eq.s64 	%p7, %rd63, 3;
	@%p7 bra 	$L__BB0_13;
	add.s64 	%rd64, %rd13, 1;
	and.b64  	%rd65, %rd64, 3;
	neg.s64 	%rd95, %rd65;
$L__BB0_10:
	.pragma "nounroll";
	add.s64 	%rd66, %rd1, %rd97;
	ld.global.u8 	%r121, [%rd66];
	sub.s32 	%r8, %r121, %r106;
	setp.ge.u32 	%p8, %r8, %r107;
	@%p8 bra 	$L__BB0_12;
	shl.b32 	%r122, %r8, 2;
	add.s32 	%r123, %r7, %r122;
	atom.shared.add.u32 	%r124, [%r123], 1;
$L__BB0_12:
	add.s64 	%rd97, %rd97, %rd6;
	add.s64 	%rd95, %rd95, 1;
	setp.ne.s64 	%p9, %rd95, 0;
	@%p9 bra 	$L__BB0_10;
$L__BB0_13:
	setp.lt.u64 	%p10, %rd13, 3;
	@%p10 bra 	$L__BB0_79;
	shl.b64 	%rd20, %rd6, 2;
	add.s64 	%rd21, %rd1, %rd6;
	shl.b64 	%rd67, %rd6, 1;
	add.s64 	%rd22, %rd1, %rd67;
	mad.lo.s64 	%rd23, %rd6, 3, %rd1;
$L__BB0_15:
	add.s64 	%rd68, %rd1, %rd97;
	ld.global.u8 	%r125, [%rd68];
	sub.s32 	%r34, %r125, %r106;
	setp.ge.u32 	%p11, %r34, %r107;
	@%p11 bra 	$L__BB0_17;
	shl.b32 	%r126, %r34, 2;
	add.s32 	%r127, %r7, %r126;
	atom.shared.add.u32 	%r128, [%r127], 1;
$L__BB0_17:
	add.s64 	%rd69, %rd21, %rd97;
	ld.global.u8 	%r129, [%rd69];
	sub.s32 	%r35, %r129, %r106;
	setp.ge.u32 	%p12, %r35, %r107;
	@%p12 bra 	$L__BB0_19;
	shl.b32 	%r130, %r35, 2;
	add.s32 	%r131, %r7, %r130;
	atom.shared.add.u32 	%r132, [%r131], 1;
$L__BB0_19:
	add.s64 	%rd70, %rd22, %rd97;
	ld.global.u8 	%r133, [%rd70];
	sub.s32 	%r36, %r133, %r106;
	setp.ge.u32 	%p13, %r36, %r107;
	@%p13 bra 	$L__BB0_21;
	shl.b32 	%r134, %r36, 2;
	add.s32 	%r135, %r7, %r134;
	atom.shared.add.u32 	%r136, [%r135], 1;
$L__BB0_21:
	add.s64 	%rd71, %rd23, %rd97;
	ld.global.u8 	%r137, [%rd71];
	sub.s32 	%r37, %r137, %r106;
	setp.ge.u32 	%p14, %r37, %r107;
	@%p14 bra 	$L__BB0_23;
	shl.b32 	%r138, %r37, 2;
	add.s32 	%r139, %r7, %r138;
	atom.shared.add.u32 	%r140, [%r139], 1;
$L__BB0_23:
	add.s64 	%rd97, %rd97, %rd20;
	setp.lt.u64 	%p15, %rd97, %rd7;
	@%p15 bra 	$L__BB0_15;
	bra.uni 	$L__BB0_79;
$L__BB0_24:
	shr.u32 	%r141, %r105, 4;
	cvt.u64.u32 	%rd24, %r141;
	setp.ge.u64 	%p16, %rd97, %rd24;
	@%p16 bra 	$L__BB0_59;
	shl.b64 	%rd72, %rd97, 4;
	add.s64 	%rd98, %rd1, %rd72;
	mov.u64 	%rd99, %rd97;
$L__BB0_26:
	ld.global.v4.u32 	{%r9, %r10, %r11, %r12}, [%rd98];
	and.b32  	%r142, %r9, 255;
	sub.s32 	%r13, %r142, %r106;
	setp.ge.u32 	%p17, %r13, %r107;
	@%p17 bra 	$L__BB0_28;
	shl.b32 	%r143, %r13, 2;
	add.s32 	%r144, %r7, %r143;
	atom.shared.add.u32 	%r145, [%r144], 1;
$L__BB0_28:
	shr.u32 	%r146, %r9, 8;
	and.b32  	%r147, %r146, 255;
	sub.s32 	%r14, %r147, %r106;
	setp.ge.u32 	%p18, %r14, %r107;
	@%p18 bra 	$L__BB0_30;
	shl.b32 	%r148, %r14, 2;
	add.s32 	%r149, %r7, %r148;
	atom.shared.add.u32 	%r150, [%r149], 1;
$L__BB0_30:
	shr.u32 	%r151, %r9, 16;
	and.b32  	%r152, %r151, 255;
	sub.s32 	%r15, %r152, %r106;
	setp.ge.u32 	%p19, %r15, %r107;
	@%p19 bra 	$L__BB0_32;
	shl.b32 	%r153, %r15, 2;
	add.s32 	%r154, %r7, %r153;
	atom.shared.add.u32 	%r155, [%r154], 1;
$L__BB0_32:
	shr.u32 	%r156, %r9, 24;
	sub.s32 	%r16, %r156, %r106;
	setp.ge.u32 	%p20, %r16, %r107;
	@%p20 bra 	$L__BB0_34;
	shl.b32 	%r157, %r16, 2;
	add.s32 	%r158, %r7, %r157;
	atom.shared.add.u32 	%r159, [%r158], 1;
$L__BB0_34:
	and.b32  	%r160, %r10, 255;
	sub.s32 	%r17, %r160, %r106;
	setp.ge.u32 	%p21, %r17, %r107;
	@%p21 bra 	$L__BB0_36;
	shl.b32 	%r161, %r17, 2;
	add.s32 	%r162, %r7, %r161;
	atom.shared.add.u32 	%r163, [%r162], 1;
$L__BB0_36:
	shr.u32 	%r164, %r10, 8;
	and.b32  	%r165, %r164, 255;
	sub.s32 	%r18, %r165, %r106;
	setp.ge.u32 	%p22, %r18, %r107;
	@%p22 bra 	$L__BB0_38;
	shl.b32 	%r166, %r18, 2;
	add.s32 	%r167, %r7, %r166;
	atom.shared.add.u32 	%r168, [%r167], 1;
$L__BB0_38:
	shr.u32 	%r169, %r10, 16;
	and.b32  	%r170, %r169, 255;
	sub.s32 	%r19, %r170, %r106;
	setp.ge.u32 	%p23, %r19, %r107;
	@%p23 bra 	$L__BB0_40;
	shl.b32 	%r171, %r19, 2;
	add.s32 	%r172, %r7, %r171;
	atom.shared.add.u32 	%r173, [%r172], 1;
$L__BB0_40:
	shr.u32 	%r174, %r10, 24;
	sub.s32 	%r20, %r174, %r106;
	setp.ge.u32 	%p24, %r20, %r107;
	@%p24 bra 	$L__BB0_42;
	shl.b32 	%r175, %r20, 2;
	add.s32 	%r176, %r7, %r175;
	atom.shared.add.u32 	%r177, [%r176], 1;
$L__BB0_42:
	and.b32  	%r178, %r11, 255;
	sub.s32 	%r21, %r178, %r106;
	setp.ge.u32 	%p25, %r21, %r107;
	@%p25 bra 	$L__BB0_44;
	shl.b32 	%r179, %r21, 2;
	add.s32 	%r180, %r7, %r179;
	atom.shared.add.u32 	%r181, [%r180], 1;
$L__BB0_44:
	shr.u32 	%r182, %r11, 8;
	and.b32  	%r183, %r182, 255;
	sub.s32 	%r22, %r183, %r106;
	setp.ge.u32 	%p26, %r22, %r107;
	@%p26 bra 	$L__BB0_46;
	shl.b32 	%r184, %r22, 2;
	add.s32 	%r185, %r7, %r184;
	atom.shared.add.u32 	%r186, [%r185], 1;
$L__BB0_46:
	shr.u32 	%r187, %r11, 16;
	and.b32  	%r188, %r187, 255;
	sub.s32 	%r23, %r188, %r106;
	setp.ge.u32 	%p27, %r23, %r107;
	@%p27 bra 	$L__BB0_48;
	shl.b32 	%r189, %r23, 2;
	add.s32 	%r190, %r7, %r189;
	atom.shared.add.u32 	%r191, [%r190], 1;
$L__BB0_48:
	shr.u32 	%r192, %r11, 24;
	sub.s32 	%r24, %r192, %r106;
	setp.ge.u32 	%p28, %r24, %r107;
	@%p28 bra 	$L__BB0_50;
	shl.b32 	%r193, %r24, 2;
	add.s32 	%r194, %r7, %r193;
	atom.shared.add.u32 	%r195, [%r194], 1;
$L__BB0_50:
	and.b32  	%r196, %r12, 255;
	sub.s32 	%r25, %r196, %r106;
	setp.ge.u32 	%p29, %r25, %r107;
	@%p29 bra 	$L__BB0_52;
	shl.b32 	%r197, %r25, 2;
	add.s32 	%r198, %r7, %r197;
	atom.shared.add.u32 	%r199, [%r198], 1;
$L__BB0_52:
	shr.u32 	%r200, %r12, 8;
	and.b32  	%r201, %r200, 255;
	sub.s32 	%r26, %r201, %r106;
	setp.ge.u32 	%p30, %r26, %r107;
	@%p30 bra 	$L__BB0_54;
	shl.b32 	%r202, %r26, 2;
	add.s32 	%r203, %r7, %r202;
	atom.shared.add.u32 	%r204, [%r203], 1;
$L__BB0_54:
	shr.u32 	%r205, %r12, 16;
	and.b32  	%r206, %r205, 255;
	sub.s32 	%r27, %r206, %r106;
	setp.ge.u32 	%p31, %r27, %r107;
	@%p31 bra 	$L__BB0_56;
	shl.b32 	%r207, %r27, 2;
	add.s32 	%r208, %r7, %r207;
	atom.shared.add.u32 	%r209, [%r208], 1;
$L__BB0_56:
	shr.u32 	%r210, %r12, 24;
	sub.s32 	%r28, %r210, %r106;
	setp.ge.u32 	%p32, %r28, %r107;
	@%p32 bra 	$L__BB0_58;
	shl.b32 	%r211, %r28, 2;
	add.s32 	%r212, %r7, %r211;
	atom.shared.add.u32 	%r213, [%r212], 1;
$L__BB0_58:
	add.s64 	%rd99, %rd99, %rd6;
	shl.b64 	%rd73, %rd6, 4;
	add.s64 	%rd98, %rd98, %rd73;
	setp.lt.u64 	%p33, %rd99, %rd24;
	@%p33 bra 	$L__BB0_26;
$L__BB0_59:
	shl.b64 	%rd30, %rd24, 4;
	add.s64 	%rd103, %rd30, %rd97;
	cvt.u64.u32 	%rd32, %r105;
	setp.ge.u64 	%p34, %rd103, %rd32;
	@%p34 bra 	$L__BB0_79;
	add.s64 	%rd74, %rd5, %rd2;
	cvt.u64.u32 	%rd75, %r2;
	mad.lo.s64 	%rd76, %rd74, %rd75, %rd30;
	add.s64 	%rd77, %rd76, %rd3;
	max.u64 	%rd78, %rd77, %rd32;
	setp.lt.u64 	%p35, %rd77, %rd32;
	selp.u64 	%rd33, 1, 0, %p35;
	add.s64 	%rd79, %rd77, %rd33;
	sub.s64 	%rd34, %rd78, %rd79;
	or.b64  	%rd80, %rd34, %rd6;
	and.b64  	%rd81, %rd80, -4294967296;
	setp.ne.s64 	%p36, %rd81, 0;
	@%p36 bra 	$L__BB0_62;
	cvt.u32.u64 	%r214, %rd6;
	cvt.u32.u64 	%r215, %rd34;
	div.u32 	%r216, %r215, %r214;
	cvt.u64.u32 	%rd100, %r216;
	bra.uni 	$L__BB0_63;
$L__BB0_62:
	div.u64 	%rd100, %rd34, %rd6;
$L__BB0_63:
	add.s64 	%rd38, %rd100, %rd33;
	and.b64  	%rd82, %rd38, 3;
	setp.eq.s64 	%p37, %rd82, 3;
	@%p37 bra 	$L__BB0_68;
	add.s64 	%rd83, %rd38, 1;
	and.b64  	%rd84, %rd83, 3;
	neg.s64 	%rd101, %rd84;
$L__BB0_65:
	.pragma "nounroll";
	add.s64 	%rd85, %rd1, %rd103;
	ld.global.u8 	%r217, [%rd85];
	sub.s32 	%r29, %r217, %r106;
	setp.ge.u32 	%p38, %r29, %r107;
	@%p38 bra 	$L__BB0_67;
	shl.b32 	%r218, %r29, 2;
	add.s32 	%r219, %r7, %r218;
	atom.shared.add.u32 	%r220, [%r219], 1;
$L__BB0_67:
	add.s64 	%rd103, %rd103, %rd6;
	add.s64 	%rd101, %rd101, 1;
	setp.ne.s64 	%p39, %rd101, 0;
	@%p39 bra 	$L__BB0_65;
$L__BB0_68:
	setp.lt.u64 	%p40, %rd38, 3;
	@%p40 bra 	$L__BB0_79;
	shl.b64 	%rd45, %rd6, 2;
	add.s64 	%rd46, %rd1, %rd6;
	shl.b64 	%rd86, %rd6, 1;
	add.s64 	%rd47, %rd1, %rd86;
	mad.lo.s64 	%rd48, %rd6, 3, %rd1;
$L__BB0_70:
	add.s64 	%rd87, %rd1, %rd103;
	ld.global.u8 	%r221, [%rd87];
	sub.s32 	%r30, %r221, %r106;
	setp.ge.u32 	%p41, %r30, %r107;
	@%p41 bra 	$L__BB0_72;
	shl.b32 	%r222, %r30, 2;
	add.s32 	%r223, %r7, %r222;
	atom.shared.add.u32 	%r224, [%r223], 1;
$L__BB0_72:
	add.s64 	%rd88, %rd46, %rd103;
	ld.global.u8 	%r225, [%rd88];
	sub.s32 	%r31, %r225, %r106;
	setp.ge.u32 	%p42, %r31, %r107;
	@%p42 bra 	$L__BB0_74;
	shl.b32 	%r226, %r31, 2;
	add.s32 	%r227, %r7, %r226;
	atom.shared.add.u32 	%r228, [%r227], 1;
$L__BB0_74:
	add.s64 	%rd89, %rd47, %rd103;
	ld.global.u8 	%r229, [%rd89];
	sub.s32 	%r32, %r229, %r106;
	setp.ge.u32 	%p43, %r32, %r107;
	@%p43 bra 	$L__BB0_76;
	shl.b32 	%r230, %r32, 2;
	add.s32 	%r231, %r7, %r230;
	atom.shared.add.u32 	%r232, [%r231], 1;
$L__BB0_76:
	add.s64 	%rd90, %rd48, %rd103;
	ld.global.u8 	%r233, [%rd90];
	sub.s32 	%r33, %r233, %r106;
	setp.ge.u32 	%p44, %r33, %r107;
	@%p44 bra 	$L__BB0_78;
	shl.b32 	%r234, %r33, 2;
	add.s32 	%r235, %r7, %r234;
	atom.shared.add.u32 	%r236, [%r235], 1;
$L__BB0_78:
	add.s64 	%rd103, %rd103, %rd45;
	setp.lt.u64 	%p45, %rd103, %rd32;
	@%p45 bra 	$L__BB0_70;
$L__BB0_79:
	bar.sync 	0;
	setp.ge.s32 	%p46, %r274, %r107;
	@%p46 bra 	$L__BB0_117;
	ld.param.u64 	%rd93, [_Z22histogram_range_kernelPKcPjjii_param_1];
	cvta.to.global.u64 	%rd53, %rd93;
$L__BB0_81:
	setp.lt.u32 	%p47, %r2, 32;
	mov.b32 	%r275, 0;
	@%p47 bra 	$L__BB0_114;
	setp.eq.s32 	%p48, %r3, 1;
	shl.b32 	%r238, %r274, 2;
	add.s32 	%r39, %r115, %r238;
	ld.shared.u32 	%r275, [%r39];
	@%p48 bra 	$L__BB0_114;
	setp.eq.s32 	%p49, %r3, 2;
	shl.b32 	%r41, %r107, 2;
	add.s32 	%r42, %r39, %r41;
	ld.shared.u32 	%r240, [%r42];
	add.s32 	%r275, %r240, %r275;
	@%p49 bra 	$L__BB0_114;
	setp.eq.s32 	%p50, %r3, 3;
	add.s32 	%r44, %r42, %r41;
	ld.shared.u32 	%r241, [%r44];
	add.s32 	%r275, %r241, %r275;
	@%p50 bra 	$L__BB0_114;
	setp.eq.s32 	%p51, %r3, 4;
	add.s32 	%r46, %r44, %r41;
	ld.shared.u32 	%r242, [%r46];
	add.s32 	%r275, %r242, %r275;
	@%p51 bra 	$L__BB0_114;
	setp.eq.s32 	%p52, %r3, 5;
	add.s32 	%r48, %r46, %r41;
	ld.shared.u32 	%r243, [%r48];
	add.s32 	%r275, %r243, %r275;
	@%p52 bra 	$L__BB0_114;
	setp.eq.s32 	%p53, %r3, 6;
	add.s32 	%r50, %r48, %r41;
	ld.shared.u32 	%r244, [%r50];
	add.s32 	%r275, %r244, %r275;
	@%p53 bra 	$L__BB0_114;
	setp.eq.s32 	%p54, %r3, 7;
	add.s32 	%r52, %r50, %r41;
	ld.shared.u32 	%r245, [%r52];
	add.s32 	%r275, %r245, %r275;
	@%p54 bra 	$L__BB0_114;
	setp.eq.s32 	%p55, %r3, 8;
	add.s32 	%r54, %r52, %r41;
	ld.shared.u32 	%r246, [%r54];
	add.s32 	%r275, %r246, %r275;
	@%p55 bra 	$L__BB0_114;
	setp.eq.s32 	%p56, %r3, 9;
	add.s32 	%r56, %r54, %r41;
	ld.shared.u32 	%r247, [%r56];
	add.s32 	%r275, %r247, %r275;
	@%p56 bra 	$L__BB0_114;
	setp.eq.s32 	%p57, %r3, 10;
	add.s32 	%r58, %r56, %r41;
	ld.shared.u32 	%r248, [%r58];
	add.s32 	%r275, %r248, %r275;
	@%p57 bra 	$L__BB0_114;
	setp.eq.s32 	%p58, %r3, 11;
	add.s32 	%r60, %r58, %r41;
	ld.shared.u32 	%r249, [%r60];
	add.s32 	%r275, %r249, %r275;
	@%p58 bra 	$L__BB0_114;
	setp.eq.s32 	%p59, %r3, 12;
	add.s32 	%r62, %r60, %r41;
	ld.shared.u32 	%r250, [%r62];
	add.s32 	%r275, %r250, %r275;
	@%p59 bra 	$L__BB0_114;
	setp.eq.s32 	%p60, %r3, 13;
	add.s32 	%r64, %r62, %r41;
	ld.shared.u32 	%r251, [%r64];
	add.s32 	%r275, %r251, %r275;
	@%p60 bra 	$L__BB0_114;
	setp.eq.s32 	%p61, %r3, 14;
	add.s32 	%r66, %r64, %r41;
	ld.shared.u32 	%r252, [%r66];
	add.s32 	%r275, %r252, %r275;
	@%p61 bra 	$L__BB0_114;
	setp.eq.s32 	%p62, %r3, 15;
	add.s32 	%r68, %r66, %r41;
	ld.shared.u32 	%r253, [%r68];
	add.s32 	%r275, %r253, %r275;
	@%p62 bra 	$L__BB0_114;
	setp.eq.s32 	%p63, %r3, 16;
	add.s32 	%r70, %r68, %r41;
	ld.shared.u32 	%r254, [%r70];
	add.s32 	%r275, %r254, %r275;
	@%p63 bra 	$L__BB0_114;
	setp.eq.s32 	%p64, %r3, 17;
	add.s32 	%r72, %r70, %r41;
	ld.shared.u32 	%r255, [%r72];
	add.s32 	%r275, %r255, %r275;
	@%p64 bra 	$L__BB0_114;
	setp.eq.s32 	%p65, %r3, 18;
	add.s32 	%r74, %r72, %r41;
	ld.shared.u32 	%r256, [%r74];
	add.s32 	%r275, %r256, %r275;
	@%p65 bra 	$L__BB0_114;
	setp.eq.s32 	%p66, %r3, 19;
	add.s32 	%r76, %r74, %r41;
	ld.shared.u32 	%r257, [%r76];
	add.s32 	%r275, %r257, %r275;
	@%p66 bra 	$L__BB0_114;
	setp.eq.s32 	%p67, %r3, 20;
	add.s32 	%r78, %r76, %r41;
	ld.shared.u32 	%r258, [%r78];
	add.s32 	%r275, %r258, %r275;
	@%p67 bra 	$L__BB0_114;
	setp.eq.s32 	%p68, %r3, 21;
	add.s32 	%r80, %r78, %r41;
	ld.shared.u32 	%r259, [%r80];
	add.s32 	%r275, %r259, %r275;
	@%p68 bra 	$L__BB0_114;
	setp.eq.s32 	%p69, %r3, 22;
	add.s32 	%r82, %r80, %r41;
	ld.shared.u32 	%r260, [%r82];
	add.s32 	%r275, %r260, %r275;
	@%p69 bra 	$L__BB0_114;
	setp.eq.s32 	%p70, %r3, 23;
	add.s32 	%r84, %r82, %r41;
	ld.shared.u32 	%r261, [%r84];
	add.s32 	%r275, %r261, %r275;
	@%p70 bra 	$L__BB0_114;
	setp.eq.s32 	%p71, %r3, 24;
	add.s32 	%r86, %r84, %r41;
	ld.shared.u32 	%r262, [%r86];
	add.s32 	%r275, %r262, %r275;
	@%p71 bra 	$L__BB0_114;
	setp.eq.s32 	%p72, %r3, 25;
	add.s32 	%r88, %r86, %r41;
	ld.shared.u32 	%r263, [%r88];
	add.s32 	%r275, %r263, %r275;
	@%p72 bra 	$L__BB0_114;
	setp.eq.s32 	%p73, %r3, 26;
	add.s32 	%r90, %r88, %r41;
	ld.shared.u32 	%r264, [%r90];
	add.s32 	%r275, %r264, %r275;
	@%p73 bra 	$L__BB0_114;
	setp.eq.s32 	%p74, %r3, 27;
	add.s32 	%r92, %r90, %r41;
	ld.shared.u32 	%r265, [%r92];
	add.s32 	%r275, %r265, %r275;
	@%p74 bra 	$L__BB0_114;
	setp.eq.s32 	%p75, %r3, 28;
	add.s32 	%r94, %r92, %r41;
	ld.shared.u32 	%r266, [%r94];
	add.s32 	%r275, %r266, %r275;
	@%p75 bra 	$L__BB0_114;
	setp.eq.s32 	%p76, %r3, 29;
	add.s32 	%r96, %r94, %r41;
	ld.shared.u32 	%r267, [%r96];
	add.s32 	%r275, %r267, %r275;
	@%p76 bra 	$L__BB0_114;
	setp.eq.s32 	%p77, %r3, 30;
	add.s32 	%r98, %r96, %r41;
	ld.shared.u32 	%r268, [%r98];
	add.s32 	%r275, %r268, %r275;
	@%p77 bra 	$L__BB0_114;
	setp.eq.s32 	%p78, %r3, 31;
	add.s32 	%r100, %r98, %r41;
	ld.shared.u32 	%r269, [%r100];
	add.s32 	%r275, %r269, %r275;
	@%p78 bra 	$L__BB0_114;
	add.s32 	%r270, %r100, %r41;
	ld.shared.u32 	%r271, [%r270];
	add.s32 	%r275, %r271, %r275;
$L__BB0_114:
	setp.eq.s32 	%p79, %r275, 0;
	@%p79 bra 	$L__BB0_116;
	mul.wide.s32 	%rd91, %r274, 4;
	add.s64 	%rd92, %rd53, %rd91;
	atom.global.add.u32 	%r272, [%rd92], %r275;
$L__BB0_116:
	add.s32 	%r274, %r274, %r2;
	setp.lt.s32 	%p80, %r274, %r107;
	@%p80 bra 	$L__BB0_81;
$L__BB0_117:
	ret;

}


// ===== COMPILED SASS (sm_100) =====

	.target	sm_100

	.elftype	@"ET_EXEC"


//--------------------- .note.nv.tkinfo           --------------------------
	.section	.note.nv.tkinfo,"",@"SHT_NOTE"
	.sectionflags	@"SHF_NOTE_NV_TKINFO"
	.tkinfo
        /*0018*/ 	.word	0x00000002
        /*0030*/ 	.string	""
        /*0030*/ 	.string	"ptxas"
        /*0030*/ 	.string	"Cuda compilation tools, release 13.0, V13.0.88"
        /*0030*/ 	.string	"Build cuda_13.0.r13.0/compiler.36424714_0"
        /*0030*/ 	.string	"-arch sm_100 -m 64 "



//--------------------- .note.nv.cuinfo           --------------------------
	.section	.note.nv.cuinfo,"",@"SHT_NOTE"
	.sectionflags	@"SHF_NOTE_NV_CUINFO"
        /*0018*/ 	.short	0x0002
        /*001a*/ 	.short	0x0064
        /*001c*/ 	.short	0x0082
	.zero		2


//--------------------- .nv.info                  --------------------------
	.section	.nv.info,"",@"SHT_CUDA_INFO"
	.align	4


	//----- nvinfo : EIATTR_REGCOUNT
	.align		4
        /*0000*/ 	.byte	0x04, 0x2f
        /*0002*/ 	.short	(.L_1 - .L_0)
	.align		4
.L_0:
        /*0004*/ 	.word	index@(_Z22histogram_range_kernelPKcPjjii)
        /*0008*/ 	.word	0x00000020


	//----- nvinfo : EIATTR_FRAME_SIZE
	.align		4
.L_1:
        /*000c*/ 	.byte	0x04, 0x11
        /*000e*/ 	.short	(.L_3 - .L_2)
	.align		4
.L_2:
        /*0010*/ 	.word	index@($__internal_0_$__cuda_sm20_div_u64)
        /*0014*/ 	.word	0x00000000


	//----- nvinfo : EIATTR_FRAME_SIZE
	.align		4
.L_3:
        /*0018*/ 	.byte	0x04, 0x11
        /*001a*/ 	.short	(.L_5 - .L_4)
	.align		4
.L_4:
        /*001c*/ 	.word	index@(_Z22histogram_range_kernelPKcPjjii)
        /*0020*/ 	.word	0x00000000


	//----- nvinfo : EIATTR_MIN_STACK_SIZE
	.align		4
.L_5:
        /*0024*/ 	.byte	0x04, 0x12
        /*0026*/ 	.short	(.L_7 - .L_6)
	.align		4
.L_6:
        /*0028*/ 	.word	index@(_Z22histogram_range_kernelPKcPjjii)
        /*002c*/ 	.word	0x00000000
.L_7:


//--------------------- .nv.compat                --------------------------
	.section	.nv.compat,"",@"SHT_CUDA_COMPAT_INFO"
	.align	4
        /*0000*/ 	.byte	0x02, 0x09, 0x00, 0x00, 0x02, 0x02, 0x01, 0x00, 0x02, 0x05, 0x05, 0x00, 0x03, 0x07, 0x01, 0x01
        /*0010*/ 	.byte	0x02, 0x03, 0x00, 0x00, 0x02, 0x06, 0x01, 0x00, 0x04, 0x0b, 0x08, 0x00, 0x09, 0x00, 0x00, 0x00
        /*0020*/ 	.byte	0x00, 0x00, 0x00, 0x00


//--------------------- .nv.info._Z22histogram_range_kernelPKcPjjii --------------------------
	.section	.nv.info._Z22histogram_range_kernelPKcPjjii,"",@"SHT_CUDA_INFO"
	.sectionflags	@""
	.align	4


	//----- nvinfo : EIATTR_CUDA_API_VERSION
	.align		4
        /*0000*/ 	.byte	0x04, 0x37
        /*0002*/ 	.short	(.L_9 - .L_8)
.L_8:
        /*0004*/ 	.word	0x00000082


	//----- nvinfo : EIATTR_KPARAM_INFO
	.align		4
.L_9:
        /*0008*/ 	.byte	0x04, 0x17
        /*000a*/ 	.short	(.L_11 - .L_10)
.L_10:
        /*000c*/ 	.word	0x00000000
        /*0010*/ 	.short	0x0004
        /*0012*/ 	.short	0x0018
        /*0014*/ 	.byte	0x00, 0xf0, 0x11, 0x00


	//----- nvinfo : EIATTR_KPARAM_INFO
	.align		4
.L_11:
        /*0018*/ 	.byte	0x04, 0x17
        /*001a*/ 	.short	(.L_13 - .L_12)
.L_12:
        /*001c*/ 	.word	0x00000000
        /*0020*/ 	.short	0x0003
        /*0022*/ 	.short	0x0014
        /*0024*/ 	.byte	0x00, 0xf0, 0x11, 0x00


	//----- nvinfo : EIATTR_KPARAM_INFO
	.align		4
.L_13:
        /*0028*/ 	.byte	0x04, 0x17
        /*002a*/ 	.short	(.L_15 - .L_14)
.L_14:
        /*002c*/ 	.word	0x00000000
        /*0030*/ 	.short	0x0002
        /*0032*/ 	.short	0x0010
        /*0034*/ 	.byte	0x00, 0xf0, 0x11, 0x00


	//----- nvinfo : EIATTR_KPARAM_INFO
	.align		4
.L_15:
        /*0038*/ 	.byte	0x04, 0x17
        /*003a*/ 	.short	(.L_17 - .L_16)
.L_16:
        /*003c*/ 	.word	0x00000000
        /*0040*/ 	.short	0x0001
        /*0042*/ 	.short	0x0008
        /*0044*/ 	.byte	0x00, 0xf5, 0x21, 0x00


	//----- nvinfo : EIATTR_KPARAM_INFO
	.align		4
.L_17:
        /*0048*/ 	.byte	0x04, 0x17
        /*004a*/ 	.short	(.L_19 - .L_18)
.L_18:
        /*004c*/ 	.word	0x00000000
        /*0050*/ 	.short	0x0000
        /*0052*/ 	.short	0x0000
        /*0054*/ 	.byte	0x00, 0xf5, 0x21, 0x00


	//----- nvinfo : EIATTR_SPARSE_MMA_MASK
	.align		4
.L_19:
        /*0058*/ 	.byte	0x03, 0x50
        /*005a*/ 	.short	0x0000


	//----- nvinfo : EIATTR_MAXREG_COUNT
	.align		4
        /*005c*/ 	.byte	0x03, 0x1b
        /*005e*/ 	.short	0x00ff


	//----- nvinfo : EIATTR_NUM_BARRIERS
	.align		4
        /*0060*/ 	.byte	0x02, 0x4c
        /*0062*/ 	.byte	0x01
	.zero		1


	//----- nvinfo : EIATTR_MERCURY_ISA_VERSION
	.align		4
        /*0064*/ 	.byte	0x03, 0x5f
        /*0066*/ 	.short	0x0101


	//----- nvinfo : EIATTR_VRC_CTA_INIT_COUNT
	.align		4
        /*0068*/ 	.byte	0x02, 0x4a
	.zero		1
	.zero		1


	//----- nvinfo : EIATTR_EXIT_INSTR_OFFSETS
	.align		4
        /*006c*/ 	.byte	0x04, 0x1c
        /*006e*/ 	.short	(.L_21 - .L_20)


	//   ....[0]....
.L_20:
        /*0070*/ 	.word	0x00001ec0


	//   ....[1]....
        /*0074*/ 	.word	0x00002980


	//----- nvinfo : EIATTR_CRS_STACK_SIZE
	.align		4
.L_21:
        /*0078*/ 	.byte	0x04, 0x1e
        /*007a*/ 	.short	(.L_23 - .L_22)
.L_22:
        /*007c*/ 	.word	0x00000000


	//----- nvinfo : EIATTR_CBANK_PARAM_SIZE
	.align		4
.L_23:
        /*0080*/ 	.byte	0x03, 0x19
        /*0082*/ 	.short	0x001c


	//----- nvinfo : EIATTR_PARAM_CBANK
	.align		4
        /*0084*/ 	.byte	0x04, 0x0a
        /*0086*/ 	.short	(.L_25 - .L_24)
	.align		4
.L_24:
        /*0088*/ 	.word	index@(.nv.constant0._Z22histogram_range_kernelPKcPjjii)
        /*008c*/ 	.short	0x0380
        /*008e*/ 	.short	0x001c


	//----- nvinfo : EIATTR_SW_WAR
	.align		4
.L_25:
        /*0090*/ 	.byte	0x04, 0x36
        /*0092*/ 	.short	(.L_27 - .L_26)
.L_26:
        /*0094*/ 	.word	0x00000008
.L_27:


//--------------------- .nv.callgraph             --------------------------
	.section	.nv.callgraph,"",@"SHT_CUDA_CALLGRAPH"
	.align	4
	.sectionentsize	8
	.align		4
        /*0000*/ 	.word	0x00000000
	.align		4
        /*0004*/ 	.word	0xffffffff
	.align		4
        /*0008*/ 	.word	0x00000000
	.align		4
        /*000c*/ 	.word	0xfffffffe
	.align		4
        /*0010*/ 	.word	0x00000000
	.align		4
        /*0014*/ 	.word	0xfffffffd
	.align		4
        /*0018*/ 	.word	0x00000000
	.align		4
        /*001c*/ 	.word	0xfffffffc


//--------------------- .text._Z22histogram_range_kernelPKcPjjii --------------------------
	.section	.text._Z22histogram_range_kernelPKcPjjii,"ax",@progbits
	.align	128
        .global         _Z22histogram_range_kernelPKcPjjii
        .type           _Z22histogram_range_kernelPKcPjjii,@function
        .size           _Z22histogram_range_kernelPKcPjjii,(.L_x_81 - _Z22histogram_range_kernelPKcPjjii)
        .other          _Z22histogram_range_kernelPKcPjjii,@"STO_CUDA_ENTRY STV_DEFAULT"
_Z22histogram_range_kernelPKcPjjii:
.text._Z22histogram_range_kernelPKcPjjii:
[----:B------:R-:W-:Y:S08]  /*0000*/  LDC R1, c[0x0][0x37c] ;  /* 0x0000df00ff017b82 */ /* 0x000ff00000000800 */
[----:B------:R-:W0:Y:S01]  /*0010*/  LDC R5, c[0x0][0x360] ;  /* 0x0000d800ff057b82 */ /* 0x000e220000000800 */
[----:B------:R-:W1:Y:S01]  /*0020*/  S2R R6, SR_TID.X ;  /* 0x0000000000067919 */ /* 0x000e620000002100 */
[----:B------:R-:W2:Y:S01]  /*0030*/  LDCU UR10, c[0x0][0x398] ;  /* 0x00007300ff0a77ac */ /* 0x000ea20008000800 */
[----:B------:R-:W-:Y:S05]  /*0040*/  BSSY.RECONVERGENT B0, `(.L_x_0) ;  /* 0x000000f000007945 */ /* 0x000fea0003800200 */
[----:B------:R-:W3:Y:S01]  /*0050*/  S2UR UR6, SR_CTAID.X ;  /* 0x00000000000679c3 */ /* 0x000ee20000002500 */
[----:B0-----:R-:W-:-:S05]  /*0060*/  SHF.R.U32.HI R4, RZ, 0x5, R5 ;  /* 0x00000005ff047819 */ /* 0x001fca0000011605 */
[----:B--2---:R-:W-:-:S05]  /*0070*/  IMAD R3, R4, UR10, RZ ;  /* 0x0000000a04037c24 */ /* 0x004fca000f8e02ff */
[----:B-1----:R-:W-:-:S13]  /*0080*/  ISETP.GE.AND P0, PT, R6, R3, PT ;  /* 0x000000030600720c */ /* 0x002fda0003f06270 */
[----:B---3--:R-:W-:Y:S05]  /*0090*/  @P0 BRA `(.L_x_1) ;  /* 0x0000000000240947 */ /* 0x008fea0003800000 */
[----:B------:R-:W0:Y:S01]  /*00a0*/  S2R R7, SR_CgaCtaId ;  /* 0x0000000000077919 */ /* 0x000e220000008800 */
[----:B------:R-:W-:Y:S01]  /*00b0*/  MOV R2, 0x400 ;  /* 0x0000040000027802 */ /* 0x000fe20000000f00 */
[----:B------:R-:W-:-:S03]  /*00c0*/  IMAD.MOV.U32 R0, RZ, RZ, R6 ;  /* 0x000000ffff007224 */ /* 0x000fc600078e0006 */
[----:B0-----:R-:W-:-:S07]  /*00d0*/  LEA R7, R7, R2, 0x18 ;  /* 0x0000000207077211 */ /* 0x001fce00078ec0ff */
.L_x_2:
[----:B------:R-:W-:Y:S02]  /*00e0*/  IMAD R2, R0, 0x4, R7 ;  /* 0x0000000400027824 */ /* 0x000fe400078e0207 */
[----:B------:R-:W-:-:S03]  /*00f0*/  IMAD.IADD R0, R5, 0x1, R0 ;  /* 0x0000000105007824 */ /* 0x000fc600078e0200 */
[----:B------:R0:W-:Y:S02]  /*0100*/  STS [R2], RZ ;  /* 0x000000ff02007388 */ /* 0x0001e40000000800 */
[----:B------:R-:W-:-:S13]  /*0110*/  ISETP.GE.AND P0, PT, R0, R3, PT ;  /* 0x000000030000720c */ /* 0x000fda0003f06270 */
[----:B0-----:R-:W-:Y:S05]  /*0120*/  @!P0 BRA `(.L_x_2) ;  /* 0xfffffffc00ec8947 */ /* 0x001fea000383ffff */
.L_x_1:
[----:B------:R-:W-:Y:S05]  /*0130*/  BSYNC.RECONVERGENT B0 ;  /* 0x0000000000007941 */ /* 0x000fea0003800200 */
.L_x_0:
[----:B------:R-:W0:Y:S01]  /*0140*/  S2UR UR5, SR_CgaCtaId ;  /* 0x00000000000579c3 */ /* 0x000e220000008800 */
[----:B------:R-:W1:Y:S01]  /*0150*/  LDCU UR11, c[0x0][0x380] ;  /* 0x00007000ff0b77ac */ /* 0x000e620008000800 */
[--C-:B------:R-:W-:Y:S01]  /*0160*/  SHF.R.U32.HI R0, RZ, 0x5, R6.reuse ;  /* 0x00000005ff007819 */ /* 0x100fe20000011606 */
[----:B------:R-:W-:Y:S01]  /*0170*/  IMAD.MOV.U32 R7, RZ, RZ, RZ ;  /* 0x000000ffff077224 */ /* 0x000fe200078e00ff */
[----:B------:R-:W2:Y:S03]  /*0180*/  LDCU UR7, c[0x0][0x370] ;  /* 0x00006e00ff0777ac */ /* 0x000ea60008000800 */
[----:B------:R-:W-:Y:S01]  /*0190*/  IMAD R0, R0, UR10, RZ ;  /* 0x0000000a00007c24 */ /* 0x000fe2000f8e02ff */
[----:B------:R-:W-:Y:S01]  /*01a0*/  UMOV UR4, 0x400 ;  /* 0x0000040000047882 */ /* 0x000fe20000000000 */
[----:B------:R-:W-:Y:S01]  /*01b0*/  IMAD.WIDE.U32 R2, R5, UR6, R6 ;  /* 0x0000000605027c25 */ /* 0x000fe2000f8e0006 */
[----:B------:R-:W3:Y:S01]  /*01c0*/  LDCU.64 UR8, c[0x0][0x358] ;  /* 0x00006b00ff0877ac */ /* 0x000ee20008000a00 */
[----:B-1----:R-:W-:-:S02]  /*01d0*/  ULOP3.LUT UP0, URZ, UR11, 0xf, URZ, 0xc0, !UPT ;  /* 0x0000000f0bff7892 */ /* 0x002fc4000f80c0ff */
[----:B--2---:R-:W-:Y:S01]  /*01e0*/  IMAD.WIDE.U32 R12, R5, UR7, RZ ;  /* 0x00000007050c7c25 */ /* 0x004fe2000f8e00ff */
[----:B0-----:R-:W-:-:S06]  /*01f0*/  ULEA UR4, UR5, UR4, 0x18 ;  /* 0x0000000405047291 */ /* 0x001fcc000f8ec0ff */
[----:B------:R-:W-:Y:S01]  /*0200*/  LEA R0, R0, UR4, 0x2 ;  /* 0x0000000400007c11 */ /* 0x000fe2000f8e10ff */
[----:B------:R-:W-:Y:S06]  /*0210*/  BAR.SYNC.DEFER_BLOCKING 0x0 ;  /* 0x0000000000007b1d */ /* 0x000fec0000010000 */
[----:B---3--:R-:W-:Y:S05]  /*0220*/  BRA.U !UP0, `(.L_x_3) ;  /* 0x0000000908407547 */ /* 0x008fea000b800000 */
[----:B------:R-:W0:Y:S01]  /*0230*/  LDCU UR5, c[0x0][0x390] ;  /* 0x00007200ff0577ac */ /* 0x000e220008000800 */
[----:B------:R-:W-:Y:S01]  /*0240*/  BSSY B0, `(.L_x_4) ;  /* 0x000008d000007945 */ /* 0x000fe20003800000 */
[----:B------:R-:W1:Y:S01]  /*0250*/  LDCU UR14, c[0x0][0x398] ;  /* 0x00007300ff0e77ac */ /* 0x000e620008000800 */
[----:B------:R-:W2:Y:S01]  /*0260*/  LDCU UR10, c[0x0][0x394] ;  /* 0x00007280ff0a77ac */ /* 0x000ea20008000800 */
[----:B------:R-:W3:Y:S01]  /*0270*/  LDCU UR15, c[0x0][0x390] ;  /* 0x00007200ff0f77ac */ /* 0x000ee20008000800 */
[----:B------:R-:W4:Y:S01]  /*0280*/  LDCU.64 UR12, c[0x0][0x380] ;  /* 0x00007000ff0c77ac */ /* 0x000f220008000a00 */
[----:B0-----:R-:W-:Y:S01]  /*0290*/  ISETP.GE.U32.AND P0, PT, R2, UR5, PT ;  /* 0x0000000502007c0c */ /* 0x001fe2000bf06070 */
[----:B------:R-:W0:Y:S03]  /*02a0*/  LDCU.64 UR18, c[0x0][0x380] ;  /* 0x00007000ff1277ac */ /* 0x000e260008000a00 */
[----:B------:R-:W-:-:S13]  /*02b0*/  ISETP.GE.U32.AND.EX P0, PT, R3, RZ, PT, P0 ;  /* 0x000000ff0300720c */ /* 0x000fda0003f06100 */
[----:B-1234-:R-:W-:Y:S05]  /*02c0*/  @P0 BRA `(.L_x_5) ;  /* 0x0000000800100947 */ /* 0x01efea0003800000 */
[----:B------:R-:W-:Y:S01]  /*02d0*/  IADD3 R9, P1, PT, R12, R2, RZ ;  /* 0x000000020c097210 */ /* 0x000fe20007f3e0ff */
[----:B------:R-:W-:Y:S03]  /*02e0*/  BSSY.RECONVERGENT B1, `(.L_x_6) ;  /* 0x0000027000017945 */ /* 0x000fe60003800200 */
[----:B------:R-:W-:Y:S01]  /*02f0*/  ISETP.GE.U32.AND P0, PT, R9, UR5, PT ;  /* 0x0000000509007c0c */ /* 0x000fe2000bf06070 */
[----:B------:R-:W-:Y:S01]  /*0300*/  IMAD.X R10, R13, 0x1, R3, P1 ;  /* 0x000000010d0a7824 */ /* 0x000fe200008e0603 */
[----:B------:R-:W-:-:S04]  /*0310*/  ISETP.GT.U32.AND P1, PT, R9, UR5, PT ;  /* 0x0000000509007c0c */ /* 0x000fc8000bf24070 */
[C---:B------:R-:W-:Y:S02]  /*0320*/  ISETP.GE.U32.AND.EX P0, PT, R10.reuse, RZ, PT, P0 ;  /* 0x000000ff0a00720c */ /* 0x040fe40003f06100 */
[C---:B------:R-:W-:Y:S02]  /*0330*/  ISETP.GT.U32.AND.EX P1, PT, R10.reuse, RZ, PT, P1 ;  /* 0x000000ff0a00720c */ /* 0x040fe40003f24110 */
[----:B------:R-:W-:Y:S02]  /*0340*/  SEL R11, RZ, 0x1, P0 ;  /* 0x00000001ff0b7807 */ /* 0x000fe40000000000 */
[----:B------:R-:W-:Y:S02]  /*0350*/  SEL R8, R9, UR5, P1 ;  /* 0x0000000509087c07 */ /* 0x000fe40008800000 */
[----:B------:R-:W-:Y:S02]  /*0360*/  SEL R7, R10, RZ, P1 ;  /* 0x000000ff0a077207 */ /* 0x000fe40000800000 */
[----:B------:R-:W-:-:S04]  /*0370*/  IADD3 R14, P0, P1, R8, -R9, -R11 ;  /* 0x80000009080e7210 */ /* 0x000fc8000791e80b */
[----:B------:R-:W-:-:S04]  /*0380*/  IADD3.X R9, PT, PT, R7, -0x1, ~R10, P0, P1 ;  /* 0xffffffff07097810 */ /* 0x000fc800007e2c0a */
[----:B------:R-:W-:-:S04]  /*0390*/  LOP3.LUT R7, R9, R13, RZ, 0xfc, !PT ;  /* 0x0000000d09077212 */ /* 0x000fc800078efcff */
[----:B------:R-:W-:-:S13]  /*03a0*/  ISETP.NE.U32.AND P0, PT, R7, RZ, PT ;  /* 0x000000ff0700720c */ /* 0x000fda0003f05070 */
[----:B------:R-:W-:Y:S05]  /*03b0*/  @P0 BRA `(.L_x_7) ;  /* 0x0000000000500947 */ /* 0x000fea0003800000 */
[----:B------:R-:W1:Y:S01]  /*03c0*/  I2F.U32.RP R7, R12 ;  /* 0x0000000c00077306 */ /* 0x000e620000209000 */
[----:B------:R-:W-:Y:S01]  /*03d0*/  IMAD.MOV R15, RZ, RZ, -R12 ;  /* 0x000000ffff0f7224 */ /* 0x000fe200078e0a0c */
[----:B------:R-:W-:-:S06]  /*03e0*/  ISETP.NE.U32.AND P2, PT, R12, RZ, PT ;  /* 0x000000ff0c00720c */ /* 0x000fcc0003f45070 */
[----:B-1----:R-:W1:Y:S02]  /*03f0*/  MUFU.RCP R7, R7 ;  /* 0x0000000700077308 */ /* 0x002e640000001000 */
[----:B-1----:R-:W-:-:S06]  /*0400*/  VIADD R8, R7, 0xffffffe ;  /* 0x0ffffffe07087836 */ /* 0x002fcc0000000000 */
[----:B------:R1:W2:Y:S02]  /*0410*/  F2I.FTZ.U32.TRUNC.NTZ R9, R8 ;  /* 0x0000000800097305 */ /* 0x0002a4000021f000 */
[----:B-1----:R-:W-:Y:S02]  /*0420*/  IMAD.MOV.U32 R8, RZ, RZ, RZ ;  /* 0x000000ffff087224 */ /* 0x002fe400078e00ff */
[----:B--2---:R-:W-:-:S04]  /*0430*/  IMAD R15, R15, R9, RZ ;  /* 0x000000090f0f7224 */ /* 0x004fc800078e02ff */
[----:B------:R-:W-:-:S06]  /*0440*/  IMAD.HI.U32 R9, R9, R15, R8 ;  /* 0x0000000f09097227 */ /* 0x000fcc00078e0008 */
[----:B------:R-:W-:-:S04]  /*0450*/  IMAD.HI.U32 R8, R9, R14, RZ ;  /* 0x0000000e09087227 */ /* 0x000fc800078e00ff */
[----:B------:R-:W-:-:S04]  /*0460*/  IMAD.MOV R9, RZ, RZ, -R8 ;  /* 0x000000ffff097224 */ /* 0x000fc800078e0a08 */
[----:B------:R-:W-:-:S05]  /*0470*/  IMAD R9, R12, R9, R14 ;  /* 0x000000090c097224 */ /* 0x000fca00078e020e */
[----:B------:R-:W-:-:S13]  /*0480*/  ISETP.GE.U32.AND P0, PT, R9, R12, PT ;  /* 0x0000000c0900720c */ /* 0x000fda0003f06070 */
[----:B------:R-:W-:Y:S02]  /*0490*/  @P0 IMAD.IADD R9, R9, 0x1, -R12 ;  /* 0x0000000109090824 */ /* 0x000fe400078e0a0c */
[----:B------:R-:W-:-:S03]  /*04a0*/  @P0 VIADD R8, R8, 0x1 ;  /* 0x0000000108080836 */ /* 0x000fc60000000000 */
[----:B------:R-:W-:Y:S01]  /*04b0*/  ISETP.GE.U32.AND P1, PT, R9, R12, PT ;  /* 0x0000000c0900720c */ /* 0x000fe20003f26070 */
[----:B------:R-:W-:-:S12]  /*04c0*/  IMAD.MOV.U32 R9, RZ, RZ, RZ ;  /* 0x000000ffff097224 */ /* 0x000fd800078e00ff */
[----:B------:R-:W-:Y:S01]  /*04d0*/  @P1 VIADD R8, R8, 0x1 ;  /* 0x0000000108081836 */ /* 0x000fe20000000000 */
[----:B------:R-:W-:Y:S01]  /*04e0*/  @!P2 LOP3.LUT R8, RZ, R12, RZ, 0x33, !PT ;  /* 0x0000000cff08a212 */ /* 0x000fe200078e33ff */
[----:B------:R-:W-:Y:S06]  /*04f0*/  BRA `(.L_x_8) ;  /* 0x0000000000147947 */ /* 0x000fec0003800000 */
.L_x_7:
[----:B------:R-:W-:Y:S01]  /*0500*/  IMAD.MOV.U32 R10, RZ, RZ, R14 ;  /* 0x000000ffff0a7224 */ /* 0x000fe200078e000e */
[----:B------:R-:W-:Y:S01]  /*0510*/  MOV R14, 0x550 ;  /* 0x00000550000e7802 */ /* 0x000fe20000000f00 */
[----:B------:R-:W-:Y:S02]  /*0520*/  IMAD.MOV.U32 R8, RZ, RZ, R12 ;  /* 0x000000ffff087224 */ /* 0x000fe400078e000c */
[----:B------:R-:W-:-:S07]  /*0530*/  IMAD.MOV.U32 R7, RZ, RZ, R13 ;  /* 0x000000ffff077224 */ /* 0x000fce00078e000d */
[----:B0-----:R-:W-:Y:S05]  /*0540*/  CALL.REL.NOINC `($__internal_0_$__cuda_sm20_div_u64) ;  /* 0x0000002400107944 */ /* 0x001fea0003c00000 */
.L_x_8:
[----:B0-----:R-:W-:Y:S05]  /*0550*/  BSYNC.RECONVERGENT B1 ;  /* 0x0000000000017941 */ /* 0x001fea0003800200 */
.L_x_6:
[----:B------:R-:W-:Y:S01]  /*0560*/  IADD3 R14, P1, PT, R8, R11, RZ ;  /* 0x0000000b080e7210 */ /* 0x000fe20007f3e0ff */
[----:B------:R-:W-:Y:S03]  /*0570*/  BSSY B1, `(.L_x_9) ;  /* 0x000001c000017945 */ /* 0x000fe60003800000 */
[----:B------:R-:W-:Y:S01]  /*0580*/  LOP3.LUT R7, R14, 0x3, RZ, 0xc0, !PT ;  /* 0x000000030e077812 */ /* 0x000fe200078ec0ff */
[----:B------:R-:W-:-:S03]  /*0590*/  IMAD.X R15, RZ, RZ, R9, P1 ;  /* 0x000000ffff0f7224 */ /* 0x000fc600008e0609 */
[----:B------:R-:W-:-:S04]  /*05a0*/  ISETP.NE.U32.AND P0, PT, R7, 0x3, PT ;  /* 0x000000030700780c */ /* 0x000fc80003f05070 */
[----:B------:R-:W-:-:S13]  /*05b0*/  ISETP.NE.AND.EX P0, PT, RZ, RZ, PT, P0 ;  /* 0x000000ffff00720c */ /* 0x000fda0003f05300 */
[----:B------:R-:W-:Y:S05]  /*05c0*/  @!P0 BRA `(.L_x_10) ;  /* 0x0000000000588947 */ /* 0x000fea0003800000 */
[----:B------:R-:W-:-:S05]  /*05d0*/  VIADD R10, R14, 0x1 ;  /* 0x000000010e0a7836 */ /* 0x000fca0000000000 */
[----:B------:R-:W-:-:S04]  /*05e0*/  LOP3.LUT R10, R10, 0x3, RZ, 0xc0, !PT ;  /* 0x000000030a0a7812 */ /* 0x000fc800078ec0ff */
[----:B------:R-:W-:-:S05]  /*05f0*/  IADD3 R10, P0, PT, RZ, -R10, RZ ;  /* 0x8000000aff0a7210 */ /* 0x000fca0007f1e0ff */
[----:B------:R-:W-:-:S08]  /*0600*/  IMAD.X R11, RZ, RZ, -0x1, P0 ;  /* 0xffffffffff0b7424 */ /* 0x000fd000000e06ff */
.L_x_13:
[----:B------:R-:W-:-:S04]  /*0610*/  IADD3 R8, P0, PT, R2, UR12, RZ ;  /* 0x0000000c02087c10 */ /* 0x000fc8000ff1e0ff */
[----:B------:R-:W-:-:S05]  /*0620*/  IADD3.X R9, PT, PT, R3, UR13, RZ, P0, !PT ;  /* 0x0000000d03097c10 */ /* 0x000fca00087fe4ff */
[----:B------:R-:W2:Y:S01]  /*0630*/  LDG.E.U8 R8, desc[UR8][R8.64] ;  /* 0x0000000808087981 */ /* 0x000ea2000c1e1100 */
[----:B------:R-:W-:Y:S01]  /*0640*/  IADD3 R10, P0, PT, R10, 0x1, RZ ;  /* 0x000000010a0a7810 */ /* 0x000fe20007f1e0ff */
[----:B------:R-:W-:Y:S05]  /*0650*/  YIELD ;  /* 0x0000000000007946 */ /* 0x000fea0003800000 */
[----:B------:R-:W-:Y:S01]  /*0660*/  IMAD.X R11, RZ, RZ, R11, P0 ;  /* 0x000000ffff0b7224 */ /* 0x000fe200000e060b */
[----:B------:R-:W-:Y:S01]  /*0670*/  ISETP.NE.U32.AND P0, PT, R10, RZ, PT ;  /* 0x000000ff0a00720c */ /* 0x000fe20003f05070 */
[----:B------:R-:W-:Y:S01]  /*0680*/  BSSY.RECONVERGENT B2, `(.L_x_11) ;  /* 0x0000008000027945 */ /* 0x000fe20003800200 */
[----:B------:R-:W-:-:S02]  /*0690*/  IADD3 R2, P2, PT, R12, R2, RZ ;  /* 0x000000020c027210 */ /* 0x000fc40007f5e0ff */
[----:B------:R-:W-:Y:S01]  /*06a0*/  ISETP.NE.AND.EX P0, PT, R11, RZ, PT, P0 ;  /* 0x000000ff0b00720c */ /* 0x000fe20003f05300 */
[----:B0-2---:R-:W-:-:S05]  /*06b0*/  VIADD R7, R8, -UR10 ;  /* 0x8000000a08077c36 */ /* 0x005fca0008000000 */
[----:B------:R-:W-:-:S13]  /*06c0*/  ISETP.GE.U32.AND P1, PT, R7, UR14, PT ;  /* 0x0000000e07007c0c */ /* 0x000fda000bf26070 */
[----:B------:R-:W-:Y:S05]  /*06d0*/  @P1 BRA `(.L_x_12) ;  /* 0x0000000000081947 */ /* 0x000fea0003800000 */
[----:B------:R-:W-:-:S05]  /*06e0*/  IMAD R7, R7, 0x4, R0 ;  /* 0x0000000407077824 */ /* 0x000fca00078e0200 */
[----:B------:R0:W-:Y:S02]  /*06f0*/  ATOMS.POPC.INC.32 RZ, [R7+URZ] ;  /* 0x0000000007ff7f8c */ /* 0x0001e4000d8000ff */
.L_x_12:
[----:B------:R-:W-:Y:S05]  /*0700*/  BSYNC.RECONVERGENT B2 ;  /* 0x0000000000027941 */ /* 0x000fea0003800200 */
.L_x_11:
[----:B------:R-:W-:Y:S01]  /*0710*/  IMAD.X R3, R13, 0x1, R3, P2 ;  /* 0x000000010d037824 */ /* 0x000fe200010e0603 */
[----:B------:R-:W-:Y:S06]  /*0720*/  @P0 BRA `(.L_x_13) ;  /* 0xfffffffc00b80947 */ /* 0x000fec000383ffff */
.L_x_10:
[----:B------:R-:W-:Y:S05]  /*0730*/  BSYNC B1 ;  /* 0x0000000000017941 */ /* 0x000fea0003800000 */
.L_x_9:
[----:B------:R-:W-:-:S04]  /*0740*/  ISETP.GE.U32.AND P0, PT, R14, 0x3, PT ;  /* 0x000000030e00780c */ /* 0x000fc80003f06070 */
[----:B------:R-:W-:-:S13]  /*0750*/  ISETP.GE.U32.AND.EX P0, PT, R15, RZ, PT, P0 ;  /* 0x000000ff0f00720c */ /* 0x000fda0003f06100 */
[----:B------:R-:W-:Y:S05]  /*0760*/  @!P0 BRA `(.L_x_5) ;  /* 0x0000000000e88947 */ /* 0x000fea0003800000 */
[----:B------:R-:W1:Y:S01]  /*0770*/  LDC.64 R8, c[0x0][0x380] ;  /* 0x0000e000ff087b82 */ /* 0x000e620000000a00 */
[----:B------:R-:W2:Y:S01]  /*0780*/  LDCU.64 UR16, c[0x0][0x380] ;  /* 0x00007000ff1077ac */ /* 0x000ea20008000a00 */
[----:B------:R-:W-:Y:S01]  /*0790*/  IMAD R11, R13, 0x3, RZ ;  /* 0x000000030d0b7824 */ /* 0x000fe200078e02ff */
[----:B------:R-:W-:-:S05]  /*07a0*/  SHF.L.U64.HI R26, R12, 0x2, R13 ;  /* 0x000000020c1a7819 */ /* 0x000fca000001020d */
[----:B0-----:R-:W0:Y:S08]  /*07b0*/  LDC R7, c[0x0][0x398] ;  /* 0x0000e600ff077b82 */ /* 0x001e300000000800 */
[----:B------:R-:W3:Y:S01]  /*07c0*/  LDC R20, c[0x0][0x394] ;  /* 0x0000e500ff147b82 */ /* 0x000ee20000000800 */
[C---:B--2---:R-:W-:Y:S02]  /*07d0*/  IADD3 R21, P0, PT, R12.reuse, UR16, RZ ;  /* 0x000000100c157c10 */ /* 0x044fe4000ff1e0ff */
[----:B------:R-:W-:-:S02]  /*07e0*/  LEA R23, P1, R12, UR16, 0x1 ;  /* 0x000000100c177c11 */ /* 0x000fc4000f8208ff */
[----:B------:R-:W-:Y:S01]  /*07f0*/  IADD3.X R22, PT, PT, R13, UR17, RZ, P0, !PT ;  /* 0x000000110d167c10 */ /* 0x000fe200087fe4ff */
[C---:B-1----:R-:W-:Y:S01]  /*0800*/  IMAD.WIDE.U32 R8, R12.reuse, 0x3, R8 ;  /* 0x000000030c087825 */ /* 0x042fe200078e0008 */
[----:B------:R-:W-:-:S03]  /*0810*/  LEA.HI.X R24, R12, UR17, R13, 0x1, P1 ;  /* 0x000000110c187c11 */ /* 0x000fc600088f0c0d */
[----:B------:R-:W-:-:S07]  /*0820*/  IMAD.IADD R28, R9, 0x1, R11 ;  /* 0x00000001091c7824 */ /* 0x000fce00078e020b */
.L_x_22:
[C---:B0123--:R-:W-:Y:S02]  /*0830*/  IADD3 R10, P0, PT, R2.reuse, UR18, RZ ;  /* 0x00000012020a7c10 */ /* 0x04ffe4000ff1e0ff */
[C---:B------:R-:W-:Y:S02]  /*0840*/  IADD3 R14, P1, PT, R2.reuse, R21, RZ ;  /* 0x00000015020e7210 */ /* 0x040fe40007f3e0ff */
[C---:B------:R-:W-:Y:S02]  /*0850*/  IADD3.X R11, PT, PT, R3.reuse, UR19, RZ, P0, !PT ;  /* 0x00000013030b7c10 */ /* 0x040fe400087fe4ff */
[C---:B------:R-:W-:Y:S01]  /*0860*/  IADD3 R16, P0, PT, R2.reuse, R23, RZ ;  /* 0x0000001702107210 */ /* 0x040fe20007f1e0ff */
[C---:B------:R-:W-:Y:S01]  /*0870*/  IMAD.X R15, R3.reuse, 0x1, R22, P1 ;  /* 0x00000001030f7824 */ /* 0x040fe200008e0616 */
[----:B------:R-:W-:Y:S02]  /*0880*/  IADD3 R18, P2, PT, R2, R8, RZ ;  /* 0x0000000802127210 */ /* 0x000fe40007f5e0ff */
[----:B------:R-:W3:Y:S01]  /*0890*/  LDG.E.U8 R11, desc[UR8][R10.64] ;  /* 0x000000080a0b7981 */ /* 0x000ee2000c1e1100 */
[----:B------:R-:W-:-:S02]  /*08a0*/  IMAD.X R17, R3, 0x1, R24, P0 ;  /* 0x0000000103117824 */ /* 0x000fc400000e0618 */
[----:B------:R-:W-:Y:S01]  /*08b0*/  IMAD.X R19, R3, 0x1, R28, P2 ;  /* 0x0000000103137824 */ /* 0x000fe200010e061c */
[----:B------:R-:W2:Y:S04]  /*08c0*/  LDG.E.U8 R15, desc[UR8][R14.64] ;  /* 0x000000080e0f7981 */ /* 0x000ea8000c1e1100 */
[----:B------:R-:W4:Y:S04]  /*08d0*/  LDG.E.U8 R17, desc[UR8][R16.64] ;  /* 0x0000000810117981 */ /* 0x000f28000c1e1100 */
[----:B------:R-:W5:Y:S01]  /*08e0*/  LDG.E.U8 R19, desc[UR8][R18.64] ;  /* 0x0000000812137981 */ /* 0x000f62000c1e1100 */
[----:B------:R-:W-:Y:S05]  /*08f0*/  YIELD ;  /* 0x0000000000007946 */ /* 0x000fea0003800000 */
[----:B------:R-:W-:Y:S01]  /*0900*/  BSSY.RECONVERGENT B1, `(.L_x_14) ;  /* 0x000000c000017945 */ /* 0x000fe20003800200 */
[----:B---3--:R-:W-:-:S02]  /*0910*/  IMAD.IADD R25, R11, 0x1, -R20 ;  /* 0x000000010b197824 */ /* 0x008fc400078e0a14 */
[----:B--2---:R-:W-:-:S03]  /*0920*/  IMAD.IADD R27, R15, 0x1, -R20 ;  /* 0x000000010f1b7824 */ /* 0x004fc600078e0a14 */
[-C--:B0-----:R-:W-:Y:S01]  /*0930*/  ISETP.GE.U32.AND P0, PT, R25, R7.reuse, PT ;  /* 0x000000071900720c */ /* 0x081fe20003f06070 */
[--C-:B----4-:R-:W-:Y:S01]  /*0940*/  IMAD.IADD R29, R17, 0x1, -R20.reuse ;  /* 0x00000001111d7824 */ /* 0x110fe200078e0a14 */
[----:B------:R-:W-:Y:S01]  /*0950*/  ISETP.GE.U32.AND P1, PT, R27, R7, PT ;  /* 0x000000071b00720c */ /* 0x000fe20003f26070 */
[----:B-----5:R-:W-:-:S03]  /*0960*/  IMAD.IADD R19, R19, 0x1, -R20 ;  /* 0x0000000113137824 */ /* 0x020fc600078e0a14 */
[-C--:B------:R-:W-:Y:S02]  /*0970*/  ISETP.GE.U32.AND P2, PT, R29, R7.reuse, PT ;  /* 0x000000071d00720c */ /* 0x080fe40003f46070 */
[----:B------:R-:W-:-:S05]  /*0980*/  ISETP.GE.U32.AND P3, PT, R19, R7, PT ;  /* 0x000000071300720c */ /* 0x000fca0003f66070 */
[----:B------:R-:W-:Y:S08]  /*0990*/  @P0 BRA `(.L_x_15) ;  /* 0x0000000000080947 */ /* 0x000ff00003800000 */
[----:B------:R-:W-:-:S05]  /*09a0*/  IMAD R10, R25, 0x4, R0 ;  /* 0x00000004190a7824 */ /* 0x000fca00078e0200 */
[----:B------:R0:W-:Y:S02]  /*09b0*/  ATOMS.POPC.INC.32 RZ, [R10+URZ] ;  /* 0x000000000aff7f8c */ /* 0x0001e4000d8000ff */
.L_x_15:
[----:B------:R-:W-:Y:S05]  /*09c0*/  BSYNC.RECONVERGENT B1 ;  /* 0x0000000000017941 */ /* 0x000fea0003800200 */
.L_x_14:
[----:B------:R-:W-:Y:S04]  /*09d0*/  BSSY.RECONVERGENT B1, `(.L_x_16) ;  /* 0x0000004000017945 */ /* 0x000fe80003800200 */
[----:B------:R-:W-:Y:S05]  /*09e0*/  @P1 BRA `(.L_x_17) ;  /* 0x0000000000081947 */ /* 0x000fea0003800000 */
[----:B0-----:R-:W-:-:S05]  /*09f0*/  IMAD R10, R27, 0x4, R0 ;  /* 0x000000041b0a7824 */ /* 0x001fca00078e0200 */
[----:B------:R1:W-:Y:S02]  /*0a00*/  ATOMS.POPC.INC.32 RZ, [R10+URZ] ;  /* 0x000000000aff7f8c */ /* 0x0003e4000d8000ff */
.L_x_17:
[----:B------:R-:W-:Y:S05]  /*0a10*/  BSYNC.RECONVERGENT B1 ;  /* 0x0000000000017941 */ /* 0x000fea0003800200 */
.L_x_16:
[----:B------:R-:W-:Y:S04]  /*0a20*/  BSSY.RECONVERGENT B1, `(.L_x_18) ;  /* 0x0000004000017945 */ /* 0x000fe80003800200 */
[----:B------:R-:W-:Y:S05]  /*0a30*/  @P2 BRA `(.L_x_19) ;  /* 0x0000000000082947 */ /* 0x000fea0003800000 */
[----:B01----:R-:W-:-:S05]  /*0a40*/  IMAD R10, R29, 0x4, R0 ;  /* 0x000000041d0a7824 */ /* 0x003fca00078e0200 */
[----:B------:R2:W-:Y:S02]  /*0a50*/  ATOMS.POPC.INC.32 RZ, [R10+URZ] ;  /* 0x000000000aff7f8c */ /* 0x0005e4000d8000ff */
.L_x_19:
[----:B------:R-:W-:Y:S05]  /*0a60*/  BSYNC.RECONVERGENT B1 ;  /* 0x0000000000017941 */ /* 0x000fea0003800200 */
.L_x_18:
[----:B------:R-:W-:Y:S04]  /*0a70*/  BSSY.RECONVERGENT B1, `(.L_x_20) ;  /* 0x0000004000017945 */ /* 0x000fe80003800200 */
[----:B------:R-:W-:Y:S05]  /*0a80*/  @P3 BRA `(.L_x_21) ;  /* 0x0000000000083947 */ /* 0x000fea0003800000 */
[----:B012---:R-:W-:-:S05]  /*0a90*/  IMAD R10, R19, 0x4, R0 ;  /* 0x00000004130a7824 */ /* 0x007fca00078e0200 */
[----:B------:R3:W-:Y:S02]  /*0aa0*/  ATOMS.POPC.INC.32 RZ, [R10+URZ] ;  /* 0x000000000aff7f8c */ /* 0x0007e4000d8000ff */
.L_x_21:
[----:B------:R-:W-:Y:S05]  /*0ab0*/  BSYNC.RECONVERGENT B1 ;  /* 0x0000000000017941 */ /* 0x000fea0003800200 */
.L_x_20:
[----:B------:R-:W-:-:S05]  /*0ac0*/  LEA R2, P0, R12, R2, 0x2 ;  /* 0x000000020c027211 */ /* 0x000fca00078010ff */
[----:B------:R-:W-:Y:S01]  /*0ad0*/  IMAD.X R3, R3, 0x1, R26, P0 ;  /* 0x0000000103037824 */ /* 0x000fe200000e061a */
[----:B------:R-:W-:-:S04]  /*0ae0*/  ISETP.GE.U32.AND P0, PT, R2, UR15, PT ;  /* 0x0000000f02007c0c */ /* 0x000fc8000bf06070 */
[----:B------:R-:W-:-:S13]  /*0af0*/  ISETP.GE.U32.AND.EX P0, PT, R3, RZ, PT, P0 ;  /* 0x000000ff0300720c */ /* 0x000fda0003f06100 */
[----:B------:R-:W-:Y:S05]  /*0b00*/  @!P0 BRA `(.L_x_22) ;  /* 0xfffffffc00488947 */ /* 0x000fea000383ffff */
.L_x_5:
[----:B0-----:R-:W-:Y:S05]  /*0b10*/  BSYNC B0 ;  /* 0x0000000000007941 */ /* 0x001fea0003800000 */
.L_x_4:
[----:B------:R-:W-:Y:S05]  /*0b20*/  BRA `(.L_x_23) ;  /* 0x0000001000d47947 */ /* 0x000fea0003800000 */
.L_x_3:
[----:B------:R-:W0:Y:S01]  /*0b30*/  LDC R16, c[0x0][0x390] ;  /* 0x0000e400ff107b82 */ /* 0x000e220000000800 */
[----:B------:R-:W1:Y:S01]  /*0b40*/  LDCU UR15, c[0x0][0x398] ;  /* 0x00007300ff0f77ac */ /* 0x000e620008000800 */
[----:B------:R-:W-:Y:S01]  /*0b50*/  BSSY B0, `(.L_x_24) ;  /* 0x00000a0000007945 */ /* 0x000fe20003800000 */
[----:B------:R-:W2:Y:S01]  /*0b60*/  LDCU UR14, c[0x0][0x394] ;  /* 0x00007280ff0e77ac */ /* 0x000ea20008000800 */
[----:B------:R-:W3:Y:S01]  /*0b70*/  LDCU.64 UR12, c[0x0][0x380] ;  /* 0x00007000ff0c77ac */ /* 0x000ee20008000a00 */
[----:B0-----:R-:W-:-:S04]  /*0b80*/  SHF.R.U32.HI R16, RZ, 0x4, R16 ;  /* 0x00000004ff107819 */ /* 0x001fc80000011610 */
[----:B------:R-:W-:-:S04]  /*0b90*/  ISETP.GE.U32.AND P0, PT, R2, R16, PT ;  /* 0x000000100200720c */ /* 0x000fc80003f06070 */
[----:B------:R-:W-:-:S13]  /*0ba0*/  ISETP.GE.U32.AND.EX P0, PT, R3, RZ, PT, P0 ;  /* 0x000000ff0300720c */ /* 0x000fda0003f06100 */
[----:B-123--:R-:W-:Y:S05]  /*0bb0*/  @P0 BRA `(.L_x_25) ;  /* 0x0000000800640947 */ /* 0x00efea0003800000 */
[----:B------:R-:W0:Y:S01]  /*0bc0*/  LDCU UR5, c[0x0][0x384] ;  /* 0x00007080ff0577ac */ /* 0x000e220008000800 */
[----:B------:R-:W-:Y:S01]  /*0bd0*/  LEA R21, P0, R2, UR11, 0x4 ;  /* 0x0000000b02157c11 */ /* 0x000fe2000f8020ff */
[----:B------:R-:W-:Y:S01]  /*0be0*/  IMAD.MOV.U32 R19, RZ, RZ, R2 ;  /* 0x000000ffff137224 */ /* 0x000fe200078e0002 */
[----:B------:R-:W-:Y:S02]  /*0bf0*/  MOV R17, R3 ;  /* 0x0000000300117202 */ /* 0x000fe40000000f00 */
[----:B------:R-:W-:Y:S02]  /*0c00*/  SHF.L.U64.HI R15, R12, 0x4, R13 ;  /* 0x000000040c0f7819 */ /* 0x000fe4000001020d */
[----:B0-----:R-:W-:-:S07]  /*0c10*/  LEA.HI.X R14, R2, UR5, R3, 0x4, P0 ;  /* 0x00000005020e7c11 */ /* 0x001fce00080f2403 */
.L_x_58:
[----:B0-----:R-:W-:Y:S01]  /*0c20*/  IMAD.MOV.U32 R8, RZ, RZ, R21 ;  /* 0x000000ffff087224 */ /* 0x001fe200078e0015 */
[----:B------:R-:W0:Y:S01]  /*0c30*/  LDC R20, c[0x0][0x394] ;  /* 0x0000e500ff147b82 */ /* 0x000e220000000800 */
[----:B------:R-:W-:-:S06]  /*0c40*/  IMAD.MOV.U32 R9, RZ, RZ, R14 ;  /* 0x000000ffff097224 */ /* 0x000fcc00078e000e */
[----:B--23--:R-:W2:Y:S01]  /*0c50*/  LDG.E.128 R8, desc[UR8][R8.64] ;  /* 0x0000000808087981 */ /* 0x00cea2000c1e1d00 */
[----:B-1----:R-:W1:Y:S01]  /*0c60*/  LDC R18, c[0x0][0x398] ;  /* 0x0000e600ff127b82 */ /* 0x002e620000000800 */
[----:B------:R-:W-:Y:S01]  /*0c70*/  IADD3 R19, P1, PT, R12, R19, RZ ;  /* 0x000000130c137210 */ /* 0x000fe20007f3e0ff */
[----:B------:R-:W-:Y:S05]  /*0c80*/  YIELD ;  /* 0x0000000000007946 */ /* 0x000fea0003800000 */
[----:B------:R-:W-:Y:S01]  /*0c90*/  BSSY.RECONVERGENT B1, `(.L_x_26) ;  /* 0x000000c000017945 */ /* 0x000fe20003800200 */
[----:B------:R-:W-:Y:S02]  /*0ca0*/  ISETP.GE.U32.AND P0, PT, R19, R16, PT ;  /* 0x000000101300720c */ /* 0x000fe40003f06070 */
[----:B--2---:R-:W-:-:S02]  /*0cb0*/  LOP3.LUT R23, R8, 0xff, RZ, 0xc0, !PT ;  /* 0x000000ff08177812 */ /* 0x004fc400078ec0ff */
[----:B------:R-:W-:-:S03]  /*0cc0*/  SHF.R.U32.HI R22, RZ, 0x8, R8 ;  /* 0x00000008ff167819 */ /* 0x000fc60000011608 */
[----:B0-----:R-:W-:Y:S01]  /*0cd0*/  IMAD.IADD R23, R23, 0x1, -R20 ;  /* 0x0000000117177824 */ /* 0x001fe200078e0a14 */
[----:B------:R-:W-:-:S04]  /*0ce0*/  LOP3.LUT R25, R22, 0xff, RZ, 0xc0, !PT ;  /* 0x000000ff16197812 */ /* 0x000fc800078ec0ff */
[----:B-1----:R-:W-:Y:S01]  /*0cf0*/  ISETP.GE.U32.AND P2, PT, R23, R18, PT ;  /* 0x000000121700720c */ /* 0x002fe20003f46070 */
[----:B------:R-:W-:-:S05]  /*0d00*/  IMAD.IADD R25, R25, 0x1, -R20 ;  /* 0x0000000119197824 */ /* 0x000fca00078e0a14 */
[----:B------:R-:W-:-:S07]  /*0d10*/  ISETP.GE.U32.AND P3, PT, R25, R18, PT ;  /* 0x000000121900720c */ /* 0x000fce0003f66070 */
[----:B----4-:R-:W-:Y:S06]  /*0d20*/  @P2 BRA `(.L_x_27) ;  /* 0x0000000000082947 */ /* 0x010fec0003800000 */
[----:B------:R-:W-:-:S05]  /*0d30*/  IMAD R22, R23, 0x4, R0 ;  /* 0x0000000417167824 */ /* 0x000fca00078e0200 */
[----:B------:R0:W-:Y:S02]  /*0d40*/  ATOMS.POPC.INC.32 RZ, [R22+URZ] ;  /* 0x0000000016ff7f8c */ /* 0x0001e4000d8000ff */
.L_x_27:
[----:B------:R-:W-:Y:S05]  /*0d50*/  BSYNC.RECONVERGENT B1 ;  /* 0x0000000000017941 */ /* 0x000fea0003800200 */
.L_x_26:
[----:B------:R-:W-:Y:S01]  /*0d60*/  BSSY.RECONVERGENT B1, `(.L_x_28) ;  /* 0x0000005000017945 */ /* 0x000fe20003800200 */
[----:B------:R-:W-:-:S03]  /*0d70*/  SHF.R.U32.HI R24, RZ, 0x10, R8 ;  /* 0x00000010ff187819 */ /* 0x000fc60000011608 */
[----:B------:R-:W-:Y:S05]  /*0d80*/  @P3 BRA `(.L_x_29) ;  /* 0x0000000000083947 */ /* 0x000fea0003800000 */
[----:B0-----:R-:W-:-:S05]  /*0d90*/  IMAD R22, R25, 0x4, R0 ;  /* 0x0000000419167824 */ /* 0x001fca00078e0200 */
[----:B------:R1:W-:Y:S02]  /*0da0*/  ATOMS.POPC.INC.32 RZ, [R22+URZ] ;  /* 0x0000000016ff7f8c */ /* 0x0003e4000d8000ff */
.L_x_29:
[----:B------:R-:W-:Y:S05]  /*0db0*/  BSYNC.RECONVERGENT B1 ;  /* 0x0000000000017941 */ /* 0x000fea0003800200 */
.L_x_28:
[----:B------:R-:W-:Y:S01]  /*0dc0*/  LEA.HI R23, R8, -R20, RZ, 0x8 ;  /* 0x8000001408177211 */ /* 0x000fe200078f40ff */
[----:B------:R-:W-:Y:S01]  /*0dd0*/  BSSY.RECONVERGENT B1, `(.L_x_30) ;  /* 0x0000013000017945 */ /* 0x000fe20003800200 */
[--C-:B------:R-:W-:Y:S02]  /*0de0*/  SHF.R.U32.HI R8, RZ, 0x8, R9.reuse ;  /* 0x00000008ff087819 */ /* 0x100fe40000011609 */
[----:B------:R-:W-:Y:S02]  /*0df0*/  LOP3.LUT R27, R24, 0xff, RZ, 0xc0, !PT ;  /* 0x000000ff181b7812 */ /* 0x000fe400078ec0ff */
[----:B------:R-:W-:Y:S02]  /*0e00*/  LOP3.LUT R29, R8, 0xff, RZ, 0xc0, !PT ;  /* 0x000000ff081d7812 */ /* 0x000fe400078ec0ff */
[----:B01----:R-:W-:Y:S01]  /*0e10*/  SHF.R.U32.HI R22, RZ, 0x10, R9 ;  /* 0x00000010ff167819 */ /* 0x003fe20000011609 */
[--C-:B------:R-:W-:Y:S01]  /*0e20*/  IMAD.IADD R8, R27, 0x1, -R20.reuse ;  /* 0x000000011b087824 */ /* 0x100fe200078e0a14 */
[----:B------:R-:W-:Y:S01]  /*0e30*/  LOP3.LUT R25, R9, 0xff, RZ, 0xc0, !PT ;  /* 0x000000ff09197812 */ /* 0x000fe200078ec0ff */
[----:B------:R-:W-:Y:S01]  /*0e40*/  IMAD.IADD R29, R29, 0x1, -R20 ;  /* 0x000000011d1d7824 */ /* 0x000fe200078e0a14 */
[----:B------:R-:W-:-:S02]  /*0e50*/  LOP3.LUT R22, R22, 0xff, RZ, 0xc0, !PT ;  /* 0x000000ff16167812 */ /* 0x000fc400078ec0ff */
[-C--:B------:R-:W-:Y:S01]  /*0e60*/  ISETP.GE.U32.AND P2, PT, R8, R18.reuse, PT ;  /* 0x000000120800720c */ /* 0x080fe20003f46070 */
[--C-:B------:R-:W-:Y:S01]  /*0e70*/  IMAD.IADD R25, R25, 0x1, -R20.reuse ;  /* 0x0000000119197824 */ /* 0x100fe200078e0a14 */
[-C--:B------:R-:W-:Y:S01]  /*0e80*/  ISETP.GE.U32.AND P3, PT, R23, R18.reuse, PT ;  /* 0x000000121700720c */ /* 0x080fe20003f66070 */
[----:B------:R-:W-:Y:S01]  /*0e90*/  IMAD.IADD R27, R22, 0x1, -R20 ;  /* 0x00000001161b7824 */ /* 0x000fe200078e0a14 */
[-C--:B------:R-:W-:Y:S02]  /*0ea0*/  ISETP.GE.U32.AND P5, PT, R29, R18.reuse, PT ;  /* 0x000000121d00720c */ /* 0x080fe40003fa6070 */
[-C--:B------:R-:W-:Y:S02]  /*0eb0*/  ISETP.GE.U32.AND P4, PT, R25, R18.reuse, PT ;  /* 0x000000121900720c */ /* 0x080fe40003f86070 */
[----:B------:R-:W-:-:S05]  /*0ec0*/  ISETP.GE.U32.AND P6, PT, R27, R18, PT ;  /* 0x000000121b00720c */ /* 0x000fca0003fc6070 */
[----:B------:R-:W-:Y:S08]  /*0ed0*/  @P2 BRA `(.L_x_31) ;  /* 0x0000000000082947 */ /* 0x000ff00003800000 */
[----:B------:R-:W-:-:S05]  /*0ee0*/  IMAD R8, R8, 0x4, R0 ;  /* 0x0000000408087824 */ /* 0x000fca00078e0200 */
[----:B------:R0:W-:Y:S02]  /*0ef0*/  ATOMS.POPC.INC.32 RZ, [R8+URZ] ;  /* 0x0000000008ff7f8c */ /* 0x0001e4000d8000ff */
.L_x_31:
[----:B------:R-:W-:Y:S05]  /*0f00*/  BSYNC.RECONVERGENT B1 ;  /* 0x0000000000017941 */ /* 0x000fea0003800200 */
.L_x_30:
[----:B------:R-:W-:Y:S04]  /*0f10*/  BSSY.RECONVERGENT B1, `(.L_x_32) ;  /* 0x0000004000017945 */ /* 0x000fe80003800200 */
[----:B------:R-:W-:Y:S05]  /*0f20*/  @P3 BRA `(.L_x_33) ;  /* 0x0000000000083947 */ /* 0x000fea0003800000 */
[----:B------:R-:W-:-:S05]  /*0f30*/  IMAD R23, R23, 0x4, R0 ;  /* 0x0000000417177824 */ /* 0x000fca00078e0200 */
[----:B------:R1:W-:Y:S02]  /*0f40*/  ATOMS.POPC.INC.32 RZ, [R23+URZ] ;  /* 0x0000000017ff7f8c */ /* 0x0003e4000d8000ff */
.L_x_33:
[----:B------:R-:W-:Y:S05]  /*0f50*/  BSYNC.RECONVERGENT B1 ;  /* 0x0000000000017941 */ /* 0x000fea0003800200 */
.L_x_32:
[----:B------:R-:W-:Y:S01]  /*0f60*/  BSSY.RECONVERGENT B1, `(.L_x_34) ;  /* 0x0000005000017945 */ /* 0x000fe20003800200 */
[----:B------:R-:W-:-:S03]  /*0f70*/  LEA.HI R9, R9, -R20, RZ, 0x8 ;  /* 0x8000001409097211 */ /* 0x000fc600078f40ff */
[----:B------:R-:W-:Y:S05]  /*0f80*/  @P4 BRA `(.L_x_35) ;  /* 0x0000000000084947 */ /* 0x000fea0003800000 */
[----:B------:R-:W-:-:S05]  /*0f90*/  IMAD R25, R25, 0x4, R0 ;  /* 0x0000000419197824 */ /* 0x000fca00078e0200 */
[----:B------:R2:W-:Y:S02]  /*0fa0*/  ATOMS.POPC.INC.32 RZ, [R25+URZ] ;  /* 0x0000000019ff7f8c */ /* 0x0005e4000d8000ff */
.L_x_35:
[----:B------:R-:W-:Y:S05]  /*0fb0*/  BSYNC.RECONVERGENT B1 ;  /* 0x0000000000017941 */ /* 0x000fea0003800200 */
.L_x_34:
[----:B------:R-:W-:Y:S04]  /*0fc0*/  BSSY.RECONVERGENT B1, `(.L_x_36) ;  /* 0x0000004000017945 */ /* 0x000fe80003800200 */
[----:B------:R-:W-:Y:S05]  /*0fd0*/  @P5 BRA `(.L_x_37) ;  /* 0x0000000000085947 */ /* 0x000fea0003800000 */
[----:B------:R-:W-:-:S05]  /*0fe0*/  IMAD R29, R29, 0x4, R0 ;  /* 0x000000041d1d7824 */ /* 0x000fca00078e0200 */
[----:B------:R3:W-:Y:S02]  /*0ff0*/  ATOMS.POPC.INC.32 RZ, [R29+URZ] ;  /* 0x000000001dff7f8c */ /* 0x0007e4000d8000ff */
.L_x_37:
[----:B------:R-:W-:Y:S05]  /*1000*/  BSYNC.RECONVERGENT B1 ;  /* 0x0000000000017941 */ /* 0x000fea0003800200 */
.L_x_36:
[----:B------:R-:W-:Y:S04]  /*1010*/  BSSY.RECONVERGENT B1, `(.L_x_38) ;  /* 0x0000004000017945 */ /* 0x000fe80003800200 */
[----:B------:R-:W-:Y:S05]  /*1020*/  @P6 BRA `(.L_x_39) ;  /* 0x0000000000086947 */ /* 0x000fea0003800000 */
[----:B------:R-:W-:-:S05]  /*1030*/  IMAD R27, R27, 0x4, R0 ;  /* 0x000000041b1b7824 */ /* 0x000fca00078e0200 */
[----:B------:R4:W-:Y:S02]  /*1040*/  ATOMS.POPC.INC.32 RZ, [R27+URZ] ;  /* 0x000000001bff7f8c */ /* 0x0009e4000d8000ff */
.L_x_39:
[----:B------:R-:W-:Y:S05]  /*1050*/  BSYNC.RECONVERGENT B1 ;  /* 0x0000000000017941 */ /* 0x000fea0003800200 */
.L_x_38:
[----:B------:R-:W-:Y:S01]  /*1060*/  ISETP.GE.U32.AND P2, PT, R9, R18, PT ;  /* 0x000000120900720c */ /* 0x000fe20003f46070 */
[----:B------:R-:W-:Y:S01]  /*1070*/  BSSY.RECONVERGENT B1, `(.L_x_40) ;  /* 0x0000017000017945 */ /* 0x000fe20003800200 */
[----:B---3--:R-:W-:Y:S02]  /*1080*/  LOP3.LUT R29, R10, 0xff, RZ, 0xc0, !PT ;  /* 0x000000ff0a1d7812 */ /* 0x008fe400078ec0ff */
[--C-:B--2---:R-:W-:Y:S02]  /*1090*/  SHF.R.U32.HI R25, RZ, 0x8, R10.reuse ;  /* 0x00000008ff197819 */ /* 0x104fe4000001160a */
[----:B-1----:R-:W-:Y:S01]  /*10a0*/  SHF.R.U32.HI R23, RZ, 0x10, R10 ;  /* 0x00000010ff177819 */ /* 0x002fe2000001160a */
[----:B------:R-:W-:Y:S01]  /*10b0*/  IMAD.IADD R29, R29, 0x1, -R20 ;  /* 0x000000011d1d7824 */ /* 0x000fe200078e0a14 */
[--C-:B------:R-:W-:Y:S02]  /*10c0*/  SHF.R.U32.HI R22, RZ, 0x8, R11.reuse ;  /* 0x00000008ff167819 */ /* 0x100fe4000001160b */
[----:B0-----:R-:W-:-:S02]  /*10d0*/  SHF.R.U32.HI R8, RZ, 0x10, R11 ;  /* 0x00000010ff087819 */ /* 0x001fc4000001160b */
[----:B------:R-:W-:Y:S02]  /*10e0*/  LOP3.LUT R25, R25, 0xff, RZ, 0xc0, !PT ;  /* 0x000000ff19197812 */ /* 0x000fe400078ec0ff */
[----:B------:R-:W-:Y:S02]  /*10f0*/  LOP3.LUT R23, R23, 0xff, RZ, 0xc0, !PT ;  /* 0x000000ff17177812 */ /* 0x000fe400078ec0ff */
[----:B------:R-:W-:Y:S01]  /*1100*/  LOP3.LUT R22, R22, 0xff, RZ, 0xc0, !PT ;  /* 0x000000ff16167812 */ /* 0x000fe200078ec0ff */
[--C-:B------:R-:W-:Y:S01]  /*1110*/  IMAD.IADD R25, R25, 0x1, -R20.reuse ;  /* 0x0000000119197824 */ /* 0x100fe200078e0a14 */
[----:B------:R-:W-:Y:S01]  /*1120*/  LOP3.LUT R8, R8, 0xff, RZ, 0xc0, !PT ;  /* 0x000000ff08087812 */ /* 0x000fe200078ec0ff */
[--C-:B------:R-:W-:Y:S01]  /*1130*/  IMAD.IADD R23, R23, 0x1, -R20.reuse ;  /* 0x0000000117177824 */ /* 0x100fe200078e0a14 */
[----:B----4-:R-:W-:Y:S01]  /*1140*/  LOP3.LUT R27, R11, 0xff, RZ, 0xc0, !PT ;  /* 0x000000ff0b1b7812 */ /* 0x010fe200078ec0ff */
[--C-:B------:R-:W-:Y:S01]  /*1150*/  IMAD.IADD R22, R22, 0x1, -R20.reuse ;  /* 0x0000000116167824 */ /* 0x100fe200078e0a14 */
[----:B------:R-:W-:Y:S01]  /*1160*/  LEA.HI R10, R10, -R20, RZ, 0x8 ;  /* 0x800000140a0a7211 */ /* 0x000fe200078f40ff */
[--C-:B------:R-:W-:Y:S01]  /*1170*/  IMAD.IADD R8, R8, 0x1, -R20.reuse ;  /* 0x0000000108087824 */ /* 0x100fe200078e0a14 */
[----:B------:R-:W-:Y:S01]  /*1180*/  ISETP.GE.U32.AND P3, PT, R29, R18, PT ;  /* 0x000000121d00720c */ /* 0x000fe20003f66070 */
[----:B------:R-:W-:Y:S01]  /*1190*/  IMAD.IADD R27, R27, 0x1, -R20 ;  /* 0x000000011b1b7824 */ /* 0x000fe200078e0a14 */
[----:B------:R-:W-:Y:S01]  /*11a0*/  LEA.HI R11, R11, -R20, RZ, 0x8 ;  /* 0x800000140b0b7211 */ /* 0x000fe200078f40ff */
[----:B------:R-:W-:Y:S10]  /*11b0*/  @P2 BRA `(.L_x_41) ;  /* 0x0000000000082947 */ /* 0x000ff40003800000 */
[----:B------:R-:W-:-:S05]  /*11c0*/  IMAD R9, R9, 0x4, R0 ;  /* 0x0000000409097824 */ /* 0x000fca00078e0200 */
[----:B------:R0:W-:Y:S02]  /*11d0*/  ATOMS.POPC.INC.32 RZ, [R9+URZ] ;  /* 0x0000000009ff7f8c */ /* 0x0001e4000d8000ff */
.L_x_41:
[----:B------:R-:W-:Y:S05]  /*11e0*/  BSYNC.RECONVERGENT B1 ;  /* 0x0000000000017941 */ /* 0x000fea0003800200 */
.L_x_40:
[----:B------:R-:W-:Y:S01]  /*11f0*/  BSSY.RECONVERGENT B1, `(.L_x_42) ;  /* 0x0000005000017945 */ /* 0x000fe20003800200 */
[----:B------:R-:W-:-:S03]  /*1200*/  IMAD.X R17, R13, 0x1, R17, P1 ;  /* 0x000000010d117824 */ /* 0x000fc600008e0611 */
[----:B------:R-:W-:Y:S05]  /*1210*/  @P3 BRA `(.L_x_43) ;  /* 0x0000000000083947 */ /* 0x000fea0003800000 */
[----:B------:R-:W-:-:S05]  /*1220*/  IMAD R29, R29, 0x4, R0 ;  /* 0x000000041d1d7824 */ /* 0x000fca00078e0200 */
[----:B------:R1:W-:Y:S02]  /*1230*/  ATOMS.POPC.INC.32 RZ, [R29+URZ] ;  /* 0x000000001dff7f8c */ /* 0x0003e4000d8000ff */
.L_x_43:
[----:B------:R-:W-:Y:S05]  /*1240*/  BSYNC.RECONVERGENT B1 ;  /* 0x0000000000017941 */ /* 0x000fea0003800200 */
.L_x_42:
[-C--:B------:R-:W-:Y:S01]  /*1250*/  ISETP.GE.U32.AND P6, PT, R25, R18.reuse, PT ;  /* 0x000000121900720c */ /* 0x080fe20003fc6070 */
[----:B------:R-:W-:Y:S01]  /*1260*/  BSSY.RECONVERGENT B1, `(.L_x_44) ;  /* 0x000000c000017945 */ /* 0x000fe20003800200 */
[-C--:B------:R-:W-:Y:S02]  /*1270*/  ISETP.GE.U32.AND P5, PT, R23, R18.reuse, PT ;  /* 0x000000121700720c */ /* 0x080fe40003fa6070 */
[----:B------:R-:W-:Y:S02]  /*1280*/  ISETP.GE.U32.AND.EX P0, PT, R17, RZ, PT, P0 ;  /* 0x000000ff1100720c */ /* 0x000fe40003f06100 */
[----:B0-----:R-:W-:Y:S02]  /*1290*/  P2R R9, PR, RZ, 0x20 ;  /* 0x00000020ff097803 */ /* 0x001fe40000000000 */
[-C--:B------:R-:W-:Y:S02]  /*12a0*/  ISETP.GE.U32.AND P1, PT, R10, R18.reuse, PT ;  /* 0x000000120a00720c */ /* 0x080fe40003f26070 */
[----:B------:R-:W-:-:S02]  /*12b0*/  ISETP.GE.U32.AND P2, PT, R11, R18, PT ;  /* 0x000000120b00720c */ /* 0x000fc40003f46070 */
[-C--:B------:R-:W-:Y:S02]  /*12c0*/  ISETP.GE.U32.AND P3, PT, R27, R18.reuse, PT ;  /* 0x000000121b00720c */ /* 0x080fe40003f66070 */
[-C--:B------:R-:W-:Y:S02]  /*12d0*/  ISETP.GE.U32.AND P4, PT, R22, R18.reuse, PT ;  /* 0x000000121600720c */ /* 0x080fe40003f86070 */
[----:B------:R-:W-:Y:S01]  /*12e0*/  ISETP.GE.U32.AND P5, PT, R8, R18, PT ;  /* 0x000000120800720c */ /* 0x000fe20003fa6070 */
[----:B------:R-:W-:-:S12]  /*12f0*/  @P6 BRA `(.L_x_45) ;  /* 0x0000000000086947 */ /* 0x000fd80003800000 */
[----:B------:R-:W-:-:S05]  /*1300*/  IMAD R25, R25, 0x4, R0 ;  /* 0x0000000419197824 */ /* 0x000fca00078e0200 */
[----:B------:R0:W-:Y:S02]  /*1310*/  ATOMS.POPC.INC.32 RZ, [R25+URZ] ;  /* 0x0000000019ff7f8c */ /* 0x0001e4000d8000ff */
.L_x_45:
[----:B------:R-:W-:Y:S05]  /*1320*/  BSYNC.RECONVERGENT B1 ;  /* 0x0000000000017941 */ /* 0x000fea0003800200 */
.L_x_44:
[----:B------:R-:W-:Y:S01]  /*1330*/  ISETP.NE.AND P6, PT, R9, RZ, PT ;  /* 0x000000ff0900720c */ /* 0x000fe20003fc5270 */
[----:B------:R-:W-:-:S12]  /*1340*/  BSSY.RECONVERGENT B1, `(.L_x_46) ;  /* 0x0000004000017945 */ /* 0x000fd80003800200 */
[----:B------:R-:W-:Y:S05]  /*1350*/  @P6 BRA `(.L_x_47) ;  /* 0x0000000000086947 */ /* 0x000fea0003800000 */
[----:B------:R-:W-:-:S05]  /*1360*/  IMAD R23, R23, 0x4, R0 ;  /* 0x0000000417177824 */ /* 0x000fca00078e0200 */
[----:B------:R2:W-:Y:S02]  /*1370*/  ATOMS.POPC.INC.32 RZ, [R23+URZ] ;  /* 0x0000000017ff7f8c */ /* 0x0005e4000d8000ff */
.L_x_47:
[----:B------:R-:W-:Y:S05]  /*1380*/  BSYNC.RECONVERGENT B1 ;  /* 0x0000000000017941 */ /* 0x000fea0003800200 */
.L_x_46:
[----:B------:R-:W-:Y:S04]  /*1390*/  BSSY.RECONVERGENT B1, `(.L_x_48) ;  /* 0x0000004000017945 */ /* 0x000fe80003800200 */
[----:B------:R-:W-:Y:S05]  /*13a0*/  @P1 BRA `(.L_x_49) ;  /* 0x0000000000081947 */ /* 0x000fea0003800000 */
[----:B------:R-:W-:-:S05]  /*13b0*/  IMAD R10, R10, 0x4, R0 ;  /* 0x000000040a0a7824 */ /* 0x000fca00078e0200 */
[----:B------:R3:W-:Y:S02]  /*13c0*/  ATOMS.POPC.INC.32 RZ, [R10+URZ] ;  /* 0x000000000aff7f8c */ /* 0x0007e4000d8000ff */
.L_x_49:
[----:B------:R-:W-:Y:S05]  /*13d0*/  BSYNC.RECONVERGENT B1 ;  /* 0x0000000000017941 */ /* 0x000fea0003800200 */
.L_x_48:
[----:B------:R-:W-:Y:S04]  /*13e0*/  BSSY.RECONVERGENT B1, `(.L_x_50) ;  /* 0x0000004000017945 */ /* 0x000fe80003800200 */
[----:B------:R-:W-:Y:S05]  /*13f0*/  @P3 BRA `(.L_x_51) ;  /* 0x0000000000083947 */ /* 0x000fea0003800000 */
[----:B------:R-:W-:-:S05]  /*1400*/  IMAD R27, R27, 0x4, R0 ;  /* 0x000000041b1b7824 */ /* 0x000fca00078e0200 */
[----:B------:R4:W-:Y:S02]  /*1410*/  ATOMS.POPC.INC.32 RZ, [R27+URZ] ;  /* 0x000000001bff7f8c */ /* 0x0009e4000d8000ff */
.L_x_51:
[----:B------:R-:W-:Y:S05]  /*1420*/  BSYNC.RECONVERGENT B1 ;  /* 0x0000000000017941 */ /* 0x000fea0003800200 */
.L_x_50:
[----:B------:R-:W-:Y:S04]  /*1430*/  BSSY.RECONVERGENT B1, `(.L_x_52) ;  /* 0x0000004000017945 */ /* 0x000fe80003800200 */
[----:B------:R-:W-:Y:S05]  /*1440*/  @P4 BRA `(.L_x_53) ;  /* 0x0000000000084947 */ /* 0x000fea0003800000 */
[----:B------:R-:W-:-:S05]  /*1450*/  IMAD R22, R22, 0x4, R0 ;  /* 0x0000000416167824 */ /* 0x000fca00078e0200 */
[----:B------:R0:W-:Y:S02]  /*1460*/  ATOMS.POPC.INC.32 RZ, [R22+URZ] ;  /* 0x0000000016ff7f8c */ /* 0x0001e4000d8000ff */
.L_x_53:
[----:B------:R-:W-:Y:S05]  /*1470*/  BSYNC.RECONVERGENT B1 ;  /* 0x0000000000017941 */ /* 0x000fea0003800200 */
.L_x_52:
[----:B------:R-:W-:Y:S04]  /*1480*/  BSSY.RECONVERGENT B1, `(.L_x_54) ;  /* 0x0000004000017945 */ /* 0x000fe80003800200 */
[----:B------:R-:W-:Y:S05]  /*1490*/  @P5 BRA `(.L_x_55) ;  /* 0x0000000000085947 */ /* 0x000fea0003800000 */
[----:B------:R-:W-:-:S05]  /*14a0*/  IMAD R8, R8, 0x4, R0 ;  /* 0x0000000408087824 */ /* 0x000fca00078e0200 */
[----:B------:R0:W-:Y:S02]  /*14b0*/  ATOMS.POPC.INC.32 RZ, [R8+URZ] ;  /* 0x0000000008ff7f8c */ /* 0x0001e4000d8000ff */
.L_x_55:
[----:B------:R-:W-:Y:S05]  /*14c0*/  BSYNC.RECONVERGENT B1 ;  /* 0x0000000000017941 */ /* 0x000fea0003800200 */
.L_x_54:
[----:B------:R-:W-:Y:S04]  /*14d0*/  BSSY.RECONVERGENT B1, `(.L_x_56) ;  /* 0x0000004000017945 */ /* 0x000fe80003800200 */
[----:B------:R-:W-:Y:S05]  /*14e0*/  @P2 BRA `(.L_x_57) ;  /* 0x0000000000082947 */ /* 0x000fea0003800000 */
[----:B------:R-:W-:-:S05]  /*14f0*/  LEA R11, R11, R0, 0x2 ;  /* 0x000000000b0b7211 */ /* 0x000fca00078e10ff */
[----:B------:R0:W-:Y:S02]  /*1500*/  ATOMS.POPC.INC.32 RZ, [R11+URZ] ;  /* 0x000000000bff7f8c */ /* 0x0001e4000d8000ff */
.L_x_57:
[----:B------:R-:W-:Y:S05]  /*1510*/  BSYNC.RECONVERGENT B1 ;  /* 0x0000000000017941 */ /* 0x000fea0003800200 */
.L_x_56:
[----:B------:R-:W-:-:S05]  /*1520*/  LEA R21, P1, R12, R21, 0x4 ;  /* 0x000000150c157211 */ /* 0x000fca00078220ff */
[----:B------:R-:W-:Y:S01]  /*1530*/  IMAD.X R14, R14, 0x1, R15, P1 ;  /* 0x000000010e0e7824 */ /* 0x000fe200008e060f */
[----:B------:R-:W-:Y:S07]  /*1540*/  @!P0 BRA `(.L_x_58) ;  /* 0xfffffff400b48947 */ /* 0x000fee000383ffff */
.L_x_25:
[----:B------:R-:W-:Y:S05]  /*1550*/  BSYNC B0 ;  /* 0x0000000000007941 */ /* 0x000fea0003800000 */
.L_x_24:
[----:B------:R-:W5:Y:S01]  /*1560*/  LDC R15, c[0x0][0x390] ;  /* 0x0000e400ff0f7b82 */ /* 0x000f620000000800 */
[----:B------:R-:W-:-:S05]  /*1570*/  IMAD.SHL.U32 R16, R16, 0x10, RZ ;  /* 0x0000001010107824 */ /* 0x000fca00078e00ff */
[----:B------:R-:W-:-:S05]  /*1580*/  IADD3 R9, P0, PT, R16, R2, RZ ;  /* 0x0000000210097210 */ /* 0x000fca0007f1e0ff */
[----:B0-----:R-:W-:Y:S01]  /*1590*/  IMAD.X R11, RZ, RZ, R3, P0 ;  /* 0x000000ffff0b7224 */ /* 0x001fe200000e0603 */
[----:B-----5:R-:W-:-:S04]  /*15a0*/  ISETP.GE.U32.AND P0, PT, R9, R15, PT ;  /* 0x0000000f0900720c */ /* 0x020fc80003f06070 */
[----:B------:R-:W-:-:S13]  /*15b0*/  ISETP.GE.U32.AND.EX P0, PT, R11, RZ, PT, P0 ;  /* 0x000000ff0b00720c */ /* 0x000fda0003f06100 */
[----:B------:R-:W-:Y:S05]  /*15c0*/  @P0 BRA `(.L_x_23) ;  /* 0x00000008002c0947 */ /* 0x000fea0003800000 */
[----:B------:R-:W-:Y:S01]  /*15d0*/  UIADD3 UR5, UP0, UPT, UR6, UR7, URZ ;  /* 0x0000000706057290 */ /* 0x000fe2000ff1e0ff */
[----:B------:R-:W-:Y:S01]  /*15e0*/  IMAD.MOV.U32 R17, RZ, RZ, RZ ;  /* 0x000000ffff117224 */ /* 0x000fe200078e00ff */
[----:B------:R-:W-:Y:S02]  /*15f0*/  BSSY.RECONVERGENT B0, `(.L_x_59) ;  /* 0x000002d000007945 */ /* 0x000fe40003800200 */
[----:B------:R-:W-:Y:S02]  /*1600*/  UIADD3.X UR10, UPT, UPT, URZ, URZ, URZ, UP0, !UPT ;  /* 0x000000ffff0a7290 */ /* 0x000fe400087fe4ff */
[----:B------:R-:W-:-:S04]  /*1610*/  IMAD.WIDE.U32 R2, R5, UR5, R16 ;  /* 0x0000000505027c25 */ /* 0x000fc8000f8e0010 */
[----:B------:R-:W-:Y:S01]  /*1620*/  IMAD R7, R5, UR10, RZ ;  /* 0x0000000a05077c24 */ /* 0x000fe2000f8e02ff */
[----:B------:R-:W-:-:S04]  /*1630*/  IADD3 R8, P0, PT, R6, R2, RZ ;  /* 0x0000000206087210 */ /* 0x000fc80007f1e0ff */
[CC--:B------:R-:W-:Y:S01]  /*1640*/  ISETP.GT.U32.AND P1, PT, R8.reuse, R15.reuse, PT ;  /* 0x0000000f0800720c */ /* 0x0c0fe20003f24070 */
[----:B---3--:R-:W-:Y:S01]  /*1650*/  IMAD.X R10, R3, 0x1, R7, P0 ;  /* 0x00000001030a7824 */ /* 0x008fe200000e0607 */
[----:B------:R-:W-:-:S04]  /*1660*/  ISETP.GE.U32.AND P0, PT, R8, R15, PT ;  /* 0x0000000f0800720c */ /* 0x000fc80003f06070 */
[C---:B------:R-:W-:Y:S02]  /*1670*/  ISETP.GT.U32.AND.EX P1, PT, R10.reuse, RZ, PT, P1 ;  /* 0x000000ff0a00720c */ /* 0x040fe40003f24110 */
[----:B------:R-:W-:Y:S02]  /*1680*/  ISETP.GE.U32.AND.EX P0, PT, R10, RZ, PT, P0 ;  /* 0x000000ff0a00720c */ /* 0x000fe40003f06100 */
[----:B------:R-:W-:Y:S02]  /*1690*/  SEL R3, R8, R15, P1 ;  /* 0x0000000f08037207 */ /* 0x000fe40000800000 */
[----:B------:R-:W-:Y:S02]  /*16a0*/  SEL R2, RZ, 0x1, P0 ;  /* 0x00000001ff027807 */ /* 0x000fe40000000000 */
[----:B------:R-:W-:Y:S02]  /*16b0*/  SEL R7, R10, RZ, P1 ;  /* 0x000000ff0a077207 */ /* 0x000fe40000800000 */
[----:B------:R-:W-:-:S04]  /*16c0*/  IADD3 R14, P0, P1, R3, -R8, -R2 ;  /* 0x80000008030e7210 */ /* 0x000fc8000791e802 */
[----:B------:R-:W-:-:S04]  /*16d0*/  IADD3.X R7, PT, PT, R7, -0x1, ~R10, P0, P1 ;  /* 0xffffffff07077810 */ /* 0x000fc800007e2c0a */
[----:B------:R-:W-:-:S04]  /*16e0*/  LOP3.LUT R3, R7, R13, RZ, 0xfc, !PT ;  /* 0x0000000d07037212 */ /* 0x000fc800078efcff */
[----:B------:R-:W-:Y:S01]  /*16f0*/  ISETP.NE.U32.AND P0, PT, R3, RZ, PT ;  /* 0x000000ff0300720c */ /* 0x000fe20003f05070 */
[----:B------:R-:W-:-:S12]  /*1700*/  IMAD.MOV.U32 R3, RZ, RZ, R9 ;  /* 0x000000ffff037224 */ /* 0x000fd800078e0009 */
[----:B------:R-:W-:Y:S05]  /*1710*/  @P0 BRA `(.L_x_60) ;  /* 0x0000000000500947 */ /* 0x000fea0003800000 */
[----:B------:R-:W0:Y:S01]  /*1720*/  I2F.U32.RP R10, R12 ;  /* 0x0000000c000a7306 */ /* 0x000e220000209000 */
[----:B------:R-:W-:Y:S01]  /*1730*/  IMAD.MOV R7, RZ, RZ, -R12 ;  /* 0x000000ffff077224 */ /* 0x000fe200078e0a0c */
[----:B------:R-:W-:Y:S01]  /*1740*/  ISETP.NE.U32.AND P2, PT, R12, RZ, PT ;  /* 0x000000ff0c00720c */ /* 0x000fe20003f45070 */
[----:B------:R-:W-:-:S05]  /*1750*/  IMAD.MOV.U32 R8, RZ, RZ, RZ ;  /* 0x000000ffff087224 */ /* 0x000fca00078e00ff */
[----:B0-----:R-:W0:Y:S02]  /*1760*/  MUFU.RCP R10, R10 ;  /* 0x0000000a000a7308 */ /* 0x001e240000001000 */
[----:B0-----:R-:W-:-:S06]  /*1770*/  VIADD R9, R10, 0xffffffe ;  /* 0x0ffffffe0a097836 */ /* 0x001fcc0000000000 */
[----:B------:R-:W0:Y:S02]  /*1780*/  F2I.FTZ.U32.TRUNC.NTZ R9, R9 ;  /* 0x0000000900097305 */ /* 0x000e24000021f000 */
[----:B0-----:R-:W-:-:S04]  /*1790*/  IMAD R7, R7, R9, RZ ;  /* 0x0000000907077224 */ /* 0x001fc800078e02ff */
[----:B------:R-:W-:-:S04]  /*17a0*/  IMAD.HI.U32 R7, R9, R7, R8 ;  /* 0x0000000709077227 */ /* 0x000fc800078e0008 */
[----:B------:R-:W-:Y:S02]  /*17b0*/  IMAD.MOV.U32 R9, RZ, RZ, RZ ;  /* 0x000000ffff097224 */ /* 0x000fe400078e00ff */
[----:B------:R-:W-:-:S04]  /*17c0*/  IMAD.HI.U32 R8, R7, R14, RZ ;  /* 0x0000000e07087227 */ /* 0x000fc800078e00ff */
[----:B------:R-:W-:-:S04]  /*17d0*/  IMAD.MOV R7, RZ, RZ, -R8 ;  /* 0x000000ffff077224 */ /* 0x000fc800078e0a08 */
[----:B------:R-:W-:-:S05]  /*17e0*/  IMAD R7, R12, R7, R14 ;  /* 0x000000070c077224 */ /* 0x000fca00078e020e */
[----:B------:R-:W-:-:S13]  /*17f0*/  ISETP.GE.U32.AND P0, PT, R7, R12, PT ;  /* 0x0000000c0700720c */ /* 0x000fda0003f06070 */
[----:B------:R-:W-:Y:S02]  /*1800*/  @P0 IMAD.IADD R7, R7, 0x1, -R12 ;  /* 0x0000000107070824 */ /* 0x000fe400078e0a0c */
[----:B------:R-:W-:-:S03]  /*1810*/  @P0 VIADD R8, R8, 0x1 ;  /* 0x0000000108080836 */ /* 0x000fc60000000000 */
[----:B------:R-:W-:-:S13]  /*1820*/  ISETP.GE.U32.AND P1, PT, R7, R12, PT ;  /* 0x0000000c0700720c */ /* 0x000fda0003f26070 */
[----:B------:R-:W-:Y:S01]  /*1830*/  @P1 VIADD R8, R8, 0x1 ;  /* 0x0000000108081836 */ /* 0x000fe20000000000 */
[----:B------:R-:W-:Y:S01]  /*1840*/  @!P2 LOP3.LUT R8, RZ, R12, RZ, 0x33, !PT ;  /* 0x0000000cff08a212 */ /* 0x000fe200078e33ff */
[----:B------:R-:W-:Y:S06]  /*1850*/  BRA `(.L_x_61) ;  /* 0x0000000000187947 */ /* 0x000fec0003800000 */
.L_x_60:
[----:B------:R-:W-:Y:S01]  /*1860*/  IMAD.MOV.U32 R10, RZ, RZ, R14 ;  /* 0x000000ffff0a7224 */ /* 0x000fe200078e000e */
[----:B------:R-:W-:Y:S01]  /*1870*/  MOV R14, 0x18c0 ;  /* 0x000018c0000e7802 */ /* 0x000fe20000000f00 */
[----:B------:R-:W-:Y:S02]  /*1880*/  IMAD.MOV.U32 R9, RZ, RZ, R7 ;  /* 0x000000ffff097224 */ /* 0x000fe400078e0007 */
[----:B------:R-:W-:Y:S02]  /*1890*/  IMAD.MOV.U32 R8, RZ, RZ, R12 ;  /* 0x000000ffff087224 */ /* 0x000fe400078e000c */
[----:B------:R-:W-:-:S07]  /*18a0*/  IMAD.MOV.U32 R7, RZ, RZ, R13 ;  /* 0x000000ffff077224 */ /* 0x000fce00078e000d */
[----:B-12-4-:R-:W-:Y:S05]  /*18b0*/  CALL.REL.NOINC `($__internal_0_$__cuda_sm20_div_u64) ;  /* 0x0000001000347944 */ /* 0x016fea0003c00000 */
.L_x_61:
[----:B------:R-:W-:Y:S05]  /*18c0*/  BSYNC.RECONVERGENT B0 ;  /* 0x0000000000007941 */ /* 0x000fea0003800200 */
.L_x_59:
[----:B------:R-:W-:Y:S01]  /*18d0*/  IADD3 R14, P1, PT, R8, R2, RZ ;  /* 0x00000002080e7210 */ /* 0x000fe20007f3e0ff */
[----:B------:R-:W-:Y:S03]  /*18e0*/  BSSY.RECONVERGENT B0, `(.L_x_62) ;  /* 0x000001b000007945 */ /* 0x000fe60003800200 */
        /* <DEDUP_REMOVED lines=9> */
.L_x_66:
[----:B------:R-:W-:-:S04]  /*1980*/  IADD3 R8, P0, PT, R3, UR12, RZ ;  /* 0x0000000c03087c10 */ /* 0x000fc8000ff1e0ff */
[----:B------:R-:W-:-:S05]  /*1990*/  IADD3.X R9, PT, PT, R11, UR13, RZ, P0, !PT ;  /* 0x0000000d0b097c10 */ /* 0x000fca00087fe4ff */
[----:B------:R-:W3:Y:S01]  /*19a0*/  LDG.E.U8 R8, desc[UR8][R8.64] ;  /* 0x0000000808087981 */ /* 0x000ee2000c1e1100 */
[----:B------:R-:W-:Y:S01]  /*19b0*/  IADD3 R7, P0, PT, R7, 0x1, RZ ;  /* 0x0000000107077810 */ /* 0x000fe20007f1e0ff */
[----:B------:R-:W-:Y:S01]  /*19c0*/  BSSY.RECONVERGENT B1, `(.L_x_64) ;  /* 0x000000a000017945 */ /* 0x000fe20003800200 */
[----:B------:R-:W-:-:S03]  /*19d0*/  IADD3 R3, P2, PT, R12, R3, RZ ;  /* 0x000000030c037210 */ /* 0x000fc60007f5e0ff */
[----:B------:R-:W-:Y:S01]  /*19e0*/  IMAD.X R10, RZ, RZ, R10, P0 ;  /* 0x000000ffff0a7224 */ /* 0x000fe200000e060a */
[----:B------:R-:W-:-:S04]  /*19f0*/  ISETP.NE.U32.AND P0, PT, R7, RZ, PT ;  /* 0x000000ff0700720c */ /* 0x000fc80003f05070 */
[----:B------:R-:W-:Y:S01]  /*1a00*/  ISETP.NE.AND.EX P0, PT, R10, RZ, PT, P0 ;  /* 0x000000ff0a00720c */ /* 0x000fe20003f05300 */
[----:B---3--:R-:W-:-:S05]  /*1a10*/  VIADD R17, R8, -UR14 ;  /* 0x8000000e08117c36 */ /* 0x008fca0008000000 */
[----:B------:R-:W-:-:S13]  /*1a20*/  ISETP.GE.U32.AND P1, PT, R17, UR15, PT ;  /* 0x0000000f11007c0c */ /* 0x000fda000bf26070 */
[----:B0-----:R-:W-:Y:S05]  /*1a30*/  @P1 BRA `(.L_x_65) ;  /* 0x0000000000081947 */ /* 0x001fea0003800000 */
[----:B------:R-:W-:-:S05]  /*1a40*/  IMAD R2, R17, 0x4, R0 ;  /* 0x0000000411027824 */ /* 0x000fca00078e0200 */
[----:B------:R0:W-:Y:S02]  /*1a50*/  ATOMS.POPC.INC.32 RZ, [R2+URZ] ;  /* 0x0000000002ff7f8c */ /* 0x0001e4000d8000ff */
.L_x_65:
[----:B------:R-:W-:Y:S05]  /*1a60*/  BSYNC.RECONVERGENT B1 ;  /* 0x0000000000017941 */ /* 0x000fea0003800200 */
.L_x_64:
[----:B------:R-:W-:Y:S01]  /*1a70*/  IMAD.X R11, R13, 0x1, R11, P2 ;  /* 0x000000010d0b7824 */ /* 0x000fe200010e060b */
[----:B------:R-:W-:Y:S06]  /*1a80*/  @P0 BRA `(.L_x_66) ;  /* 0xfffffffc00bc0947 */ /* 0x000fec000383ffff */
.L_x_63:
[----:B------:R-:W-:Y:S05]  /*1a90*/  BSYNC.RECONVERGENT B0 ;  /* 0x0000000000007941 */ /* 0x000fea0003800200 */
.L_x_62:
[----:B------:R-:W-:-:S04]  /*1aa0*/  ISETP.GE.U32.AND P0, PT, R14, 0x3, PT ;  /* 0x000000030e00780c */ /* 0x000fc80003f06070 */
[----:B------:R-:W-:-:S13]  /*1ab0*/  ISETP.GE.U32.AND.EX P0, PT, R15, RZ, PT, P0 ;  /* 0x000000ff0f00720c */ /* 0x000fda0003f06100 */
[----:B------:R-:W-:Y:S05]  /*1ac0*/  @!P0 BRA `(.L_x_23) ;  /* 0x0000000000ec8947 */ /* 0x000fea0003800000 */
[----:B------:R-:W3:Y:S01]  /*1ad0*/  LDC.64 R8, c[0x0][0x380] ;  /* 0x0000e000ff087b82 */ /* 0x000ee20000000a00 */
[----:B------:R-:W5:Y:S01]  /*1ae0*/  LDCU.64 UR16, c[0x0][0x380] ;  /* 0x00007000ff1077ac */ /* 0x000f620008000a00 */
[----:B--2---:R-:W-:Y:S01]  /*1af0*/  IMAD R23, R13, 0x3, RZ ;  /* 0x000000030d177824 */ /* 0x004fe200078e02ff */
[----:B------:R-:W-:-:S05]  /*1b00*/  SHF.L.U64.HI R28, R12, 0x2, R13 ;  /* 0x000000020c1c7819 */ /* 0x000fca000001020d */
[----:B0-----:R-:W0:Y:S08]  /*1b10*/  LDC R2, c[0x0][0x398] ;  /* 0x0000e600ff027b82 */ /* 0x001e300000000800 */
[----:B------:R-:W2:Y:S01]  /*1b20*/  LDC R7, c[0x0][0x394] ;  /* 0x0000e500ff077b82 */ /* 0x000ea20000000800 */
[C---:B-----5:R-:W-:Y:S02]  /*1b30*/  IADD3 R10, P0, PT, R12.reuse, UR16, RZ ;  /* 0x000000100c0a7c10 */ /* 0x060fe4000ff1e0ff */
[----:B------:R-:W-:-:S02]  /*1b40*/  LEA R22, P1, R12, UR16, 0x1 ;  /* 0x000000100c167c11 */ /* 0x000fc4000f8208ff */
[----:B------:R-:W-:Y:S01]  /*1b50*/  IADD3.X R24, PT, PT, R13, UR17, RZ, P0, !PT ;  /* 0x000000110d187c10 */ /* 0x000fe200087fe4ff */
[C---:B---3--:R-:W-:Y:S01]  /*1b60*/  IMAD.WIDE.U32 R8, R12.reuse, 0x3, R8 ;  /* 0x000000030c087825 */ /* 0x048fe200078e0008 */
[----:B------:R-:W-:-:S03]  /*1b70*/  LEA.HI.X R26, R12, UR17, R13, 0x1, P1 ;  /* 0x000000110c1a7c11 */ /* 0x000fc600088f0c0d */
[----:B------:R-:W-:-:S07]  /*1b80*/  IMAD.IADD R23, R9, 0x1, R23 ;  /* 0x0000000109177824 */ /* 0x000fce00078e0217 */
.L_x_75:
[----:B---3--:R-:W3:Y:S01]  /*1b90*/  LDCU.64 UR16, c[0x0][0x380] ;  /* 0x00007000ff1077ac */ /* 0x008ee20008000a00 */
[C---:B012---:R-:W-:Y:S02]  /*1ba0*/  IADD3 R14, P0, PT, R3.reuse, R10, RZ ;  /* 0x0000000a030e7210 */ /* 0x047fe40007f1e0ff */
[C---:B------:R-:W-:Y:S02]  /*1bb0*/  IADD3 R16, P1, PT, R3.reuse, R22, RZ ;  /* 0x0000001603107210 */ /* 0x040fe40007f3e0ff */
[----:B------:R-:W-:Y:S01]  /*1bc0*/  IADD3 R18, P2, PT, R3, R8, RZ ;  /* 0x0000000803127210 */ /* 0x000fe20007f5e0ff */
[C---:B------:R-:W-:Y:S02]  /*1bd0*/  IMAD.X R15, R11.reuse, 0x1, R24, P0 ;  /* 0x000000010b0f7824 */ /* 0x040fe400000e0618 */
[C---:B------:R-:W-:Y:S02]  /*1be0*/  IMAD.X R17, R11.reuse, 0x1, R26, P1 ;  /* 0x000000010b117824 */ /* 0x040fe400008e061a */
[----:B------:R-:W-:Y:S01]  /*1bf0*/  IMAD.X R19, R11, 0x1, R23, P2 ;  /* 0x000000010b137824 */ /* 0x000fe200010e0617 */
[----:B------:R-:W2:Y:S04]  /*1c00*/  LDG.E.U8 R14, desc[UR8][R14.64] ;  /* 0x000000080e0e7981 */ /* 0x000ea8000c1e1100 */
[----:B------:R-:W1:Y:S01]  /*1c10*/  LDG.E.U8 R16, desc[UR8][R16.64] ;  /* 0x0000000810107981 */ /* 0x000e62000c1e1100 */
[----:B---3--:R-:W-:-:S03]  /*1c20*/  IADD3 R20, P0, PT, R3, UR16, RZ ;  /* 0x0000001003147c10 */ /* 0x008fc6000ff1e0ff */
[----:B------:R-:W3:Y:S01]  /*1c30*/  LDG.E.U8 R18, desc[UR8][R18.64] ;  /* 0x0000000812127981 */ /* 0x000ee2000c1e1100 */
[----:B------:R-:W-:-:S05]  /*1c40*/  IADD3.X R21, PT, PT, R11, UR17, RZ, P0, !PT ;  /* 0x000000110b157c10 */ /* 0x000fca00087fe4ff */
[----:B------:R-:W5:Y:S01]  /*1c50*/  LDG.E.U8 R20, desc[UR8][R20.64] ;  /* 0x0000000814147981 */ /* 0x000f62000c1e1100 */
[----:B------:R-:W-:Y:S01]  /*1c60*/  BSSY.RECONVERGENT B0, `(.L_x_67) ;  /* 0x000000c000007945 */ /* 0x000fe20003800200 */
[----:B--2-4-:R-:W-:Y:S01]  /*1c70*/  IADD3 R27, PT, PT, R14, -R7, RZ ;  /* 0x800000070e1b7210 */ /* 0x014fe20007ffe0ff */
[----:B-----5:R-:W-:-:S05]  /*1c80*/  IMAD.IADD R25, R20, 0x1, -R7 ;  /* 0x0000000114197824 */ /* 0x020fca00078e0a07 */
[-C--:B0-----:R-:W-:Y:S01]  /*1c90*/  ISETP.GE.U32.AND P0, PT, R25, R2.reuse, PT ;  /* 0x000000021900720c */ /* 0x081fe20003f06070 */
[--C-:B-1----:R-:W-:Y:S02]  /*1ca0*/  IMAD.IADD R29, R16, 0x1, -R7.reuse ;  /* 0x00000001101d7824 */ /* 0x102fe400078e0a07 */
[----:B---3--:R-:W-:Y:S01]  /*1cb0*/  IMAD.IADD R15, R18, 0x1, -R7 ;  /* 0x00000001120f7824 */ /* 0x008fe200078e0a07 */
[-C--:B------:R-:W-:Y:S02]  /*1cc0*/  ISETP.GE.U32.AND P1, PT, R27, R2.reuse, PT ;  /* 0x000000021b00720c */ /* 0x080fe40003f26070 */
[-C--:B------:R-:W-:Y:S02]  /*1cd0*/  ISETP.GE.U32.AND P2, PT, R29, R2.reuse, PT ;  /* 0x000000021d00720c */ /* 0x080fe40003f46070 */
[----:B------:R-:W-:-:S05]  /*1ce0*/  ISETP.GE.U32.AND P3, PT, R15, R2, PT ;  /* 0x000000020f00720c */ /* 0x000fca0003f66070 */
[----:B------:R-:W-:Y:S08]  /*1cf0*/  @P0 BRA `(.L_x_68) ;  /* 0x0000000000080947 */ /* 0x000ff00003800000 */
[----:B------:R-:W-:-:S05]  /*1d00*/  IMAD R14, R25, 0x4, R0 ;  /* 0x00000004190e7824 */ /* 0x000fca00078e0200 */
[----:B------:R0:W-:Y:S02]  /*1d10*/  ATOMS.POPC.INC.32 RZ, [R14+URZ] ;  /* 0x000000000eff7f8c */ /* 0x0001e4000d8000ff */
.L_x_68:
[----:B------:R-:W-:Y:S05]  /*1d20*/  BSYNC.RECONVERGENT B0 ;  /* 0x0000000000007941 */ /* 0x000fea0003800200 */
.L_x_67:
[----:B------:R-:W-:Y:S04]  /*1d30*/  BSSY.RECONVERGENT B0, `(.L_x_69) ;  /* 0x0000004000007945 */ /* 0x000fe80003800200 */
[----:B------:R-:W-:Y:S05]  /*1d40*/  @P1 BRA `(.L_x_70) ;  /* 0x0000000000081947 */ /* 0x000fea0003800000 */
[----:B0-----:R-:W-:-:S05]  /*1d50*/  IMAD R14, R27, 0x4, R0 ;  /* 0x000000041b0e7824 */ /* 0x001fca00078e0200 */
[----:B------:R1:W-:Y:S02]  /*1d60*/  ATOMS.POPC.INC.32 RZ, [R14+URZ] ;  /* 0x000000000eff7f8c */ /* 0x0003e4000d8000ff */
.L_x_70:
[----:B------:R-:W-:Y:S05]  /*1d70*/  BSYNC.RECONVERGENT B0 ;  /* 0x0000000000007941 */ /* 0x000fea0003800200 */
.L_x_69:
[----:B------:R-:W-:Y:S04]  /*1d80*/  BSSY.RECONVERGENT B0, `(.L_x_71) ;  /* 0x0000004000007945 */ /* 0x000fe80003800200 */
[----:B------:R-:W-:Y:S05]  /*1d90*/  @P2 BRA `(.L_x_72) ;  /* 0x0000000000082947 */ /* 0x000fea0003800000 */
[----:B01----:R-:W-:-:S05]  /*1da0*/  IMAD R14, R29, 0x4, R0 ;  /* 0x000000041d0e7824 */ /* 0x003fca00078e0200 */
[----:B------:R2:W-:Y:S02]  /*1db0*/  ATOMS.POPC.INC.32 RZ, [R14+URZ] ;  /* 0x000000000eff7f8c */ /* 0x0005e4000d8000ff */
.L_x_72:
[----:B------:R-:W-:Y:S05]  /*1dc0*/  BSYNC.RECONVERGENT B0 ;  /* 0x0000000000007941 */ /* 0x000fea0003800200 */
.L_x_71:
[----:B------:R-:W-:Y:S04]  /*1dd0*/  BSSY.RECONVERGENT B0, `(.L_x_73) ;  /* 0x0000004000007945 */ /* 0x000fe80003800200 */
[----:B------:R-:W-:Y:S05]  /*1de0*/  @P3 BRA `(.L_x_74) ;  /* 0x0000000000083947 */ /* 0x000fea0003800000 */
[----:B012---:R-:W-:-:S05]  /*1df0*/  IMAD R14, R15, 0x4, R0 ;  /* 0x000000040f0e7824 */ /* 0x007fca00078e0200 */
[----:B------:R3:W-:Y:S02]  /*1e00*/  ATOMS.POPC.INC.32 RZ, [R14+URZ] ;  /* 0x000000000eff7f8c */ /* 0x0007e4000d8000ff */
.L_x_74:
[----:B------:R-:W-:Y:S05]  /*1e10*/  BSYNC.RECONVERGENT B0 ;  /* 0x0000000000007941 */ /* 0x000fea0003800200 */
.L_x_73:
[----:B------:R-:W4:Y:S01]  /*1e20*/  LDCU UR5, c[0x0][0x390] ;  /* 0x00007200ff0577ac */ /* 0x000f220008000800 */
[----:B------:R-:W-:-:S05]  /*1e30*/  LEA R3, P0, R12, R3, 0x2 ;  /* 0x000000030c037211 */ /* 0x000fca00078010ff */
[----:B------:R-:W-:Y:S01]  /*1e40*/  IMAD.X R11, R11, 0x1, R28, P0 ;  /* 0x000000010b0b7824 */ /* 0x000fe200000e061c */
[----:B----4-:R-:W-:-:S04]  /*1e50*/  ISETP.GE.U32.AND P0, PT, R3, UR5, PT ;  /* 0x0000000503007c0c */ /* 0x010fc8000bf06070 */
[----:B------:R-:W-:-:S13]  /*1e60*/  ISETP.GE.U32.AND.EX P0, PT, R11, RZ, PT, P0 ;  /* 0x000000ff0b00720c */ /* 0x000fda0003f06100 */
[----:B------:R-:W-:Y:S05]  /*1e70*/  @!P0 BRA `(.L_x_75) ;  /* 0xfffffffc00448947 */ /* 0x000fea000383ffff */
.L_x_23:
[----:B------:R-:W-:Y:S05]  /*1e80*/  WARPSYNC.ALL ;  /* 0x0000000000007948 */ /* 0x000fea0003800000 */
[----:B------:R-:W5:Y:S01]  /*1e90*/  LDCU UR16, c[0x0][0x398] ;  /* 0x00007300ff1077ac */ /* 0x000f620008000800 */
[----:B------:R-:W-:Y:S01]  /*1ea0*/  BAR.SYNC.DEFER_BLOCKING 0x0 ;  /* 0x0000000000007b1d */ /* 0x000fe20000010000 */
[----:B-----5:R-:W-:-:S13]  /*1eb0*/  ISETP.GE.AND P0, PT, R6, UR16, PT ;  /* 0x0000001006007c0c */ /* 0x020fda000bf06270 */
[----:B------:R-:W-:Y:S05]  /*1ec0*/  @P0 EXIT ;  /* 0x000000000000094d */ /* 0x000fea0003800000 */
[----:B------:R-:W1:Y:S01]  /*1ed0*/  LDC R0, c[0x0][0x398] ;  /* 0x0000e600ff007b82 */ /* 0x000e620000000800 */
[----:B------:R-:W-:Y:S01]  /*1ee0*/  ISETP.GE.U32.AND P0, PT, R5, 0x20, PT ;  /* 0x000000200500780c */ /* 0x000fe20003f06070 */
[----:B------:R-:W1:Y:S06]  /*1ef0*/  LDCU UR5, c[0x0][0x398] ;  /* 0x00007300ff0577ac */ /* 0x000e6c0008000800 */
[----:B0-----:R-:W0:Y:S06]  /*1f00*/  LDC.64 R2, c[0x0][0x388] ;  /* 0x0000e200ff027b82 */ /* 0x001e2c0000000a00 */
.L_x_79:
[----:B0-----:R-:W-:Y:S01]  /*1f10*/  IMAD.MOV.U32 R7, RZ, RZ, RZ ;  /* 0x000000ffff077224 */ /* 0x001fe200078e00ff */
[----:B------:R-:W-:Y:S06]  /*1f20*/  @!P0 BRA `(.L_x_76) ;  /* 0x0000000800708947 */ /* 0x000fec0003800000 */
[----:B------:R-:W-:Y:S02]  /*1f30*/  LEA R9, R6, UR4, 0x2 ;  /* 0x0000000406097c11 */ /* 0x000fe4000f8e10ff */
[----:B------:R-:W-:-:S03]  /*1f40*/  ISETP.NE.AND P1, PT, R4, 0x1, PT ;  /* 0x000000010400780c */ /* 0x000fc60003f25270 */
[----:B------:R0:W0:Y:S10]  /*1f50*/  LDS R7, [R9] ;  /* 0x0000000009077984 */ /* 0x0000340000000800 */
[----:B------:R-:W-:Y:S05]  /*1f60*/  @!P1 BRA `(.L_x_76) ;  /* 0x0000000800609947 */ /* 0x000fea0003800000 */
[----:B01----:R-:W-:Y:S01]  /*1f70*/  IMAD R9, R0, 0x4, R9 ;  /* 0x0000000400097824 */ /* 0x003fe200078e0209 */
[----:B------:R-:W-:-:S04]  /*1f80*/  ISETP.NE.AND P1, PT, R4, 0x2, PT ;  /* 0x000000020400780c */ /* 0x000fc80003f25270 */
[----:B------:R-:W0:Y:S02]  /*1f90*/  LDS R8, [R9] ;  /* 0x0000000009087984 */ /* 0x000e240000000800 */
[----:B0-----:R-:W-:-:S07]  /*1fa0*/  IMAD.IADD R7, R7, 0x1, R8 ;  /* 0x0000000107077824 */ /* 0x001fce00078e0208 */
[----:B------:R-:W-:Y:S05]  /*1fb0*/  @!P1 BRA `(.L_x_76) ;  /* 0x00000008004c9947 */ /* 0x000fea0003800000 */
[----:B------:R-:W-:Y:S01]  /*1fc0*/  IMAD R9, R0, 0x4, R9 ;  /* 0x0000000400097824 */ /* 0x000fe200078e0209 */
        /* <DEDUP_REMOVED lines=44> */
[----:B------:R-:W-:Y:S02]  /*2290*/  LEA R9, R0, R9, 0x2 ;  /* 0x0000000900097211 */ /* 0x000fe400078e10ff */
[----:B------:R-:W-:-:S03]  /*22a0*/  ISETP.NE.AND P1, PT, R4, 0xc, PT ;  /* 0x0000000c0400780c */ /* 0x000fc60003f25270 */
[----:B------:R-:W0:Y:S02]  /*22b0*/  LDS R8, [R9] ;  /* 0x0000000009087984 */ /* 0x000e240000000800 */
[----:B0-----:R-:W-:-:S08]  /*22c0*/  IMAD.IADD R7, R7, 0x1, R8 ;  /* 0x0000000107077824 */ /* 0x001fd000078e0208 */
        /* <DEDUP_REMOVED lines=91> */
[----:B------:R-:W-:Y:S01]  /*2880*/  ISETP.NE.AND P1, PT, R4, 0x1f, PT ;  /* 0x0000001f0400780c */ /* 0x000fe20003f25270 */
[----:B------:R-:W-:-:S05]  /*2890*/  IMAD R11, R0, 0x4, R9 ;  /* 0x00000004000b7824 */ /* 0x000fca00078e0209 */
[----:B------:R-:W0:Y:S07]  /*28a0*/  LDS R8, [R11] ;  /* 0x000000000b087984 */ /* 0x000e2e0000000800 */
[----:B------:R-:W-:-:S05]  /*28b0*/  @P1 IMAD R9, R0, 0x4, R11 ;  /* 0x0000000400091824 */ /* 0x000fca00078e020b */
[----:B--23--:R-:W1:Y:S01]  /*28c0*/  @P1 LDS R10, [R9] ;  /* 0x00000000090a1984 */ /* 0x00ce620000000800 */
[----:B0-----:R-:W-:-:S04]  /*28d0*/  IMAD.IADD R7, R7, 0x1, R8 ;  /* 0x0000000107077824 */ /* 0x001fc800078e0208 */
[----:B-1----:R-:W-:-:S07]  /*28e0*/  @P1 IMAD.IADD R7, R7, 0x1, R10 ;  /* 0x0000000107071824 */ /* 0x002fce00078e020a */
.L_x_76:
[----:B0-----:R-:W-:Y:S01]  /*28f0*/  ISETP.NE.AND P1, PT, R7, RZ, PT ;  /* 0x000000ff0700720c */ /* 0x001fe20003f25270 */
[----:B------:R-:W-:-:S12]  /*2900*/  BSSY.RECONVERGENT B0, `(.L_x_77) ;  /* 0x0000004000007945 */ /* 0x000fd80003800200 */
[----:B------:R-:W-:Y:S05]  /*2910*/  @!P1 BRA `(.L_x_78) ;  /* 0x0000000000089947 */ /* 0x000fea0003800000 */
[----:B------:R-:W-:-:S05]  /*2920*/  IMAD.WIDE R8, R6, 0x4, R2 ;  /* 0x0000000406087825 */ /* 0x000fca00078e0202 */
[----:B------:R0:W-:Y:S02]  /*2930*/  REDG.E.ADD.STRONG.GPU desc[UR8][R8.64], R7 ;  /* 0x000000070800798e */ /* 0x0001e4000c12e108 */
.L_x_78:
[----:B-1----:R-:W-:Y:S05]  /*2940*/  BSYNC.RECONVERGENT B0 ;  /* 0x0000000000007941 */ /* 0x002fea0003800200 */
.L_x_77:
[----:B------:R-:W-:-:S05]  /*2950*/  IMAD.IADD R6, R5, 0x1, R6 ;  /* 0x0000000105067824 */ /* 0x000fca00078e0206 */
[----:B------:R-:W-:-:S13]  /*2960*/  ISETP.GE.AND P1, PT, R6, UR5, PT ;  /* 0x0000000506007c0c */ /* 0x000fda000bf26270 */
[----:B------:R-:W-:Y:S05]  /*2970*/  @!P1 BRA `(.L_x_79) ;  /* 0xfffffff400649947 */ /* 0x000fea000383ffff */
[----:B------:R-:W-:Y:S05]  /*2980*/  EXIT ;  /* 0x000000000000794d */ /* 0x000fea0003800000 */
        .weak           $__internal_0_$__cuda_sm20_div_u64
        .type           $__internal_0_$__cuda_sm20_div_u64,@function
        .size           $__internal_0_$__cuda_sm20_div_u64,(.L_x_81 - $__internal_0_$__cuda_sm20_div_u64)
$__internal_0_$__cuda_sm20_div_u64:
[----:B------:R-:W-:Y:S02]  /*2990*/  IMAD.MOV.U32 R20, RZ, RZ, R8 ;  /* 0x000000ffff147224 */ /* 0x000fe400078e0008 */
[----:B------:R-:W-:-:S04]  /*29a0*/  IMAD.MOV.U32 R21, RZ, RZ, R7 ;  /* 0x000000ffff157224 */ /* 0x000fc800078e0007 */
[----:B------:R-:W0:Y:S08]  /*29b0*/  I2F.U64.RP R15, R20 ;  /* 0x00000014000f7312 */ /* 0x000e300000309000 */
[----:B0-----:R-:W0:Y:S02]  /*29c0*/  MUFU.RCP R15, R15 ;  /* 0x0000000f000f7308 */ /* 0x001e240000001000 */
[----:B0-----:R-:W-:-:S06]  /*29d0*/  VIADD R16, R15, 0x1ffffffe ;  /* 0x1ffffffe0f107836 */ /* 0x001fcc0000000000 */
[----:B------:R-:W0:Y:S02]  /*29e0*/  F2I.U64.TRUNC R16, R16 ;  /* 0x0000001000107311 */ /* 0x000e24000020d800 */
[----:B0-----:R-:W-:-:S04]  /*29f0*/  IMAD.WIDE.U32 R18, R16, R8, RZ ;  /* 0x0000000810127225 */ /* 0x001fc800078e00ff */
[----:B------:R-:W-:Y:S01]  /*2a00*/  IMAD R19, R16, R7, R19 ;  /* 0x0000000710137224 */ /* 0x000fe200078e0213 */
[----:B------:R-:W-:-:S03]  /*2a10*/  IADD3 R23, P0, PT, RZ, -R18, RZ ;  /* 0x80000012ff177210 */ /* 0x000fc60007f1e0ff */
[----:B------:R-:W-:Y:S02]  /*2a20*/  IMAD R19, R17, R8, R19 ;  /* 0x0000000811137224 */ /* 0x000fe400078e0213 */
[----:B------:R-:W-:-:S04]  /*2a30*/  IMAD.HI.U32 R18, R16, R23, RZ ;  /* 0x0000001710127227 */ /* 0x000fc800078e00ff */
[----:B------:R-:W-:Y:S02]  /*2a40*/  IMAD.X R25, RZ, RZ, ~R19, P0 ;  /* 0x000000ffff197224 */ /* 0x000fe400000e0e13 */
[----:B------:R-:W-:Y:S02]  /*2a50*/  IMAD.MOV.U32 R19, RZ, RZ, R16 ;  /* 0x000000ffff137224 */ /* 0x000fe400078e0010 */
[-C--:B------:R-:W-:Y:S02]  /*2a60*/  IMAD R21, R17, R25.reuse, RZ ;  /* 0x0000001911157224 */ /* 0x080fe400078e02ff */
[----:B------:R-:W-:-:S04]  /*2a70*/  IMAD.WIDE.U32 R18, P0, R16, R25, R18 ;  /* 0x0000001910127225 */ /* 0x000fc80007800012 */
[----:B------:R-:W-:-:S04]  /*2a80*/  IMAD.HI.U32 R15, R17, R25, RZ ;  /* 0x00000019110f7227 */ /* 0x000fc800078e00ff */
[----:B------:R-:W-:-:S04]  /*2a90*/  IMAD.HI.U32 R18, P1, R17, R23, R18 ;  /* 0x0000001711127227 */ /* 0x000fc80007820012 */
[----:B------:R-:W-:Y:S01]  /*2aa0*/  IMAD.X R15, R15, 0x1, R17, P0 ;  /* 0x000000010f0f7824 */ /* 0x000fe200000e0611 */
[----:B------:R-:W-:-:S04]  /*2ab0*/  IADD3 R19, P2, PT, R21, R18, RZ ;  /* 0x0000001215137210 */ /* 0x000fc80007f5e0ff */
[----:B------:R-:W-:Y:S01]  /*2ac0*/  IADD3.X R15, PT, PT, RZ, RZ, R15, P2, P1 ;  /* 0x000000ffff0f7210 */ /* 0x000fe200017e240f */
[----:B------:R-:W-:-:S04]  /*2ad0*/  IMAD.WIDE.U32 R16, R19, R8, RZ ;  /* 0x0000000813107225 */ /* 0x000fc800078e00ff */
[----:B------:R-:W-:Y:S01]  /*2ae0*/  IMAD R17, R19, R7, R17 ;  /* 0x0000000713117224 */ /* 0x000fe200078e0211 */
[----:B------:R-:W-:-:S03]  /*2af0*/  IADD3 R21, P0, PT, RZ, -R16, RZ ;  /* 0x80000010ff157210 */ /* 0x000fc60007f1e0ff */
[----:B------:R-:W-:Y:S02]  /*2b00*/  IMAD R17, R15, R8, R17 ;  /* 0x000000080f117224 */ /* 0x000fe400078e0211 */
[----:B------:R-:W-:-:S04]  /*2b10*/  IMAD.HI.U32 R18, R19, R21, RZ ;  /* 0x0000001513127227 */ /* 0x000fc800078e00ff */
[----:B------:R-:W-:Y:S02]  /*2b20*/  IMAD.X R16, RZ, RZ, ~R17, P0 ;  /* 0x000000ffff107224 */ /* 0x000fe400000e0e11 */
[----:B------:R-:W-:Y:S02]  /*2b30*/  IMAD.MOV.U32 R17, RZ, RZ, RZ ;  /* 0x000000ffff117224 */ /* 0x000fe400078e00ff */
[----:B------:R-:W-:-:S04]  /*2b40*/  IMAD.WIDE.U32 R18, P0, R19, R16, R18 ;  /* 0x0000001013127225 */ /* 0x000fc80007800012 */
[C---:B------:R-:W-:Y:S02]  /*2b50*/  IMAD R20, R15.reuse, R16, RZ ;  /* 0x000000100f147224 */ /* 0x040fe400078e02ff */
[----:B------:R-:W-:-:S04]  /*2b60*/  IMAD.HI.U32 R19, P1, R15, R21, R18 ;  /* 0x000000150f137227 */ /* 0x000fc80007820012 */
[----:B------:R-:W-:Y:S01]  /*2b70*/  IMAD.HI.U32 R16, R15, R16, RZ ;  /* 0x000000100f107227 */ /* 0x000fe200078e00ff */
[----:B------:R-:W-:-:S03]  /*2b80*/  IADD3 R19, P2, PT, R20, R19, RZ ;  /* 0x0000001314137210 */ /* 0x000fc60007f5e0ff */
[----:B------:R-:W-:Y:S02]  /*2b90*/  IMAD.X R15, R16, 0x1, R15, P0 ;  /* 0x00000001100f7824 */ /* 0x000fe400000e060f */
[----:B------:R-:W-:-:S03]  /*2ba0*/  IMAD.HI.U32 R16, R19, R10, RZ ;  /* 0x0000000a13107227 */ /* 0x000fc600078e00ff */
[----:B------:R-:W-:Y:S01]  /*2bb0*/  IADD3.X R15, PT, PT, RZ, RZ, R15, P2, P1 ;  /* 0x000000ffff0f7210 */ /* 0x000fe200017e240f */
[----:B------:R-:W-:-:S04]  /*2bc0*/  IMAD.WIDE.U32 R16, R19, R9, R16 ;  /* 0x0000000913107225 */ /* 0x000fc800078e0010 */
[C---:B------:R-:W-:Y:S02]  /*2bd0*/  IMAD R19, R15.reuse, R9, RZ ;  /* 0x000000090f137224 */ /* 0x040fe400078e02ff */
[----:B------:R-:W-:-:S04]  /*2be0*/  IMAD.HI.U32 R16, P0, R15, R10, R16 ;  /* 0x0000000a0f107227 */ /* 0x000fc80007800010 */
[----:B------:R-:W-:Y:S01]  /*2bf0*/  IMAD.HI.U32 R15, R15, R9, RZ ;  /* 0x000000090f0f7227 */ /* 0x000fe200078e00ff */
[----:B------:R-:W-:-:S03]  /*2c00*/  IADD3 R19, P1, PT, R19, R16, RZ ;  /* 0x0000001013137210 */ /* 0x000fc60007f3e0ff */
[----:B------:R-:W-:Y:S02]  /*2c10*/  IMAD.X R15, RZ, RZ, R15, P0 ;  /* 0x000000ffff0f7224 */ /* 0x000fe400000e060f */
[----:B------:R-:W-:-:S04]  /*2c20*/  IMAD.WIDE.U32 R16, R19, R8, RZ ;  /* 0x0000000813107225 */ /* 0x000fc800078e00ff */
[----:B------:R-:W-:Y:S01]  /*2c30*/  IMAD.X R15, RZ, RZ, R15, P1 ;  /* 0x000000ffff0f7224 */ /* 0x000fe200008e060f */
[----:B------:R-:W-:Y:S01]  /*2c40*/  IADD3 R21, P1, PT, -R16, R10, RZ ;  /* 0x0000000a10157210 */ /* 0x000fe20007f3e1ff */
[C---:B------:R-:W-:Y:S01]  /*2c50*/  IMAD R17, R19.reuse, R7, R17 ;  /* 0x0000000713117224 */ /* 0x040fe200078e0211 */
[----:B------:R-:W-:Y:S02]  /*2c60*/  IADD3 R16, P2, PT, R19, 0x1, RZ ;  /* 0x0000000113107810 */ /* 0x000fe40007f5e0ff */
[-C--:B------:R-:W-:Y:S01]  /*2c70*/  ISETP.GE.U32.AND P0, PT, R21, R8.reuse, PT ;  /* 0x000000081500720c */ /* 0x080fe20003f06070 */
[----:B------:R-:W-:-:S04]  /*2c80*/  IMAD R10, R15, R8, R17 ;  /* 0x000000080f0a7224 */ /* 0x000fc800078e0211 */
[----:B------:R-:W-:Y:S01]  /*2c90*/  IMAD.X R20, R9, 0x1, ~R10, P1 ;  /* 0x0000000109147824 */ /* 0x000fe200008e0e0a */
[----:B------:R-:W-:Y:S01]  /*2ca0*/  IADD3 R9, P1, PT, -R8, R21, RZ ;  /* 0x0000001508097210 */ /* 0x000fe20007f3e1ff */
[----:B------:R-:W-:-:S03]  /*2cb0*/  IMAD.X R10, RZ, RZ, R15, P2 ;  /* 0x000000ffff0a7224 */ /* 0x000fc600010e060f */
[C---:B------:R-:W-:Y:S01]  /*2cc0*/  ISETP.GE.U32.AND.EX P0, PT, R20.reuse, R7, PT, P0 ;  /* 0x000000071400720c */ /* 0x040fe20003f06100 */
[----:B------:R-:W-:Y:S01]  /*2cd0*/  IMAD.X R18, R20, 0x1, ~R7, P1 ;  /* 0x0000000114127824 */ /* 0x000fe200008e0e07 */
[----:B------:R-:W-:Y:S02]  /*2ce0*/  ISETP.NE.U32.AND P1, PT, R8, RZ, PT ;  /* 0x000000ff0800720c */ /* 0x000fe40003f25070 */
[----:B------:R-:W-:Y:S02]  /*2cf0*/  SEL R9, R9, R21, P0 ;  /* 0x0000001509097207 */ /* 0x000fe40000000000 */
[----:B------:R-:W-:Y:S02]  /*2d00*/  SEL R16, R16, R19, P0 ;  /* 0x0000001310107207 */ /* 0x000fe40000000000 */
[----:B------:R-:W-:Y:S02]  /*2d10*/  SEL R18, R18, R20, P0 ;  /* 0x0000001412127207 */ /* 0x000fe40000000000 */
[----:B------:R-:W-:-:S02]  /*2d20*/  SEL R15, R10, R15, P0 ;  /* 0x0000000f0a0f7207 */ /* 0x000fc40000000000 */
[----:B------:R-:W-:Y:S02]  /*2d30*/  ISETP.GE.U32.AND P0, PT, R9, R8, PT ;  /* 0x000000080900720c */ /* 0x000fe40003f06070 */
[----:B------:R-:W-:Y:S02]  /*2d40*/  IADD3 R9, P2, PT, R16, 0x1, RZ ;  /* 0x0000000110097810 */ /* 0x000fe40007f5e0ff */
[----:B------:R-:W-:Y:S02]  /*2d50*/  ISETP.GE.U32.AND.EX P0, PT, R18, R7, PT, P0 ;  /* 0x000000071200720c */ /* 0x000fe40003f06100 */
[----:B------:R-:W-:Y:S01]  /*2d60*/  ISETP.NE.AND.EX P1, PT, R7, RZ, PT, P1 ;  /* 0x000000ff0700720c */ /* 0x000fe20003f25310 */
[----:B------:R-:W-:Y:S01]  /*2d70*/  IMAD.X R10, RZ, RZ, R15, P2 ;  /* 0x000000ffff0a7224 */ /* 0x000fe200010e060f */
[----:B------:R-:W-:-:S04]  /*2d80*/  SEL R8, R9, R16, P0 ;  /* 0x0000001009087207 */ /* 0x000fc80000000000 */
[----:B------:R-:W-:Y:S01]  /*2d90*/  SEL R9, R10, R15, P0 ;  /* 0x0000000f0a097207 */ /* 0x000fe20000000000 */
[----:B------:R-:W-:Y:S01]  /*2da0*/  IMAD.MOV.U32 R15, RZ, RZ, 0x0 ;  /* 0x00000000ff0f7424 */ /* 0x000fe200078e00ff */
[----:B------:R-:W-:Y:S02]  /*2db0*/  SEL R8, R8, 0xffffffff, P1 ;  /* 0xffffffff08087807 */ /* 0x000fe40000800000 */
[----:B------:R-:W-:Y:S01]  /*2dc0*/  SEL R9, R9, 0xffffffff, P1 ;  /* 0xffffffff09097807 */ /* 0x000fe20000800000 */
[----:B------:R-:W-:Y:S06]  /*2dd0*/  RET.REL.NODEC R14 `(_Z22histogram_range_kernelPKcPjjii) ;  /* 0xffffffd00e887950 */ /* 0x000fec0003c3ffff */
.L_x_80:
[----:B------:R-:W-:-:S00]  /*2de0*/  BRA `(.L_x_80) ;  /* 0xfffffffc00fc7947 */ /* 0x000fc0000383ffff */
[----:B------:R-:W-:-:S00]  /*2df0*/  NOP ;  /* 0x0000000000007918 */ /* 0x000fc00000000000 */
        /* <DEDUP_REMOVED lines=8> */
.L_x_81:


//--------------------- .nv.shared._Z22histogram_range_kernelPKcPjjii --------------------------
	.section	.nv.shared._Z22histogram_range_kernelPKcPjjii,"aw",@nobits
	.sectionflags	@""
	.align	16
	.zero		1024


//--------------------- .nv.shared.reserved.0     --------------------------
	.section	.nv.shared.reserved.0,"aw",@nobits
	.weak		__nv_reservedSMEM_offset_0_alias
	.size		__nv_reservedSMEM_offset_0_alias, 0, 64
	.other		__nv_reservedSMEM_offset_0_alias,@"STO_CUDA_RESERVED_SHARED STV_DEFAULT"
__nv_reservedSMEM_offset_0_alias:
	.zero		0
	.zero		64


//--------------------- .nv.constant0._Z22histogram_range_kernelPKcPjjii --------------------------
	.section	.nv.constant0._Z22histogram_range_kernelPKcPjjii,"a",@progbits
	.sectionflags	@""
	.align	4
.nv.constant0._Z22histogram_range_kernelPKcPjjii:
	.zero		924


//--------------------- SYMBOLS --------------------------

	.type		.nv.reservedSmem.offset0,@object
	.size		.nv.reservedSmem.offset0,0x4
	.type		.nv.reservedSmem.cap,@object
	.size		.nv.reservedSmem.cap,0x4
